//
// Generated by NVIDIA NVVM Compiler
//
// Compiler Build ID: CL-36424714
// Cuda compilation tools, release 13.0, V13.0.88
// Based on NVVM 20.0.0
//

.version 9.0
.target sm_100
.address_size 64

	// .globl	_Z7gpu_addPdS_S_iiiii

.visible .entry _Z7gpu_addPdS_S_iiiii(
	.param .u64 .ptr .align 1 _Z7gpu_addPdS_S_iiiii_param_0,
	.param .u64 .ptr .align 1 _Z7gpu_addPdS_S_iiiii_param_1,
	.param .u64 .ptr .align 1 _Z7gpu_addPdS_S_iiiii_param_2,
	.param .u32 _Z7gpu_addPdS_S_iiiii_param_3,
	.param .u32 _Z7gpu_addPdS_S_iiiii_param_4,
	.param .u32 _Z7gpu_addPdS_S_iiiii_param_5,
	.param .u32 _Z7gpu_addPdS_S_iiiii_param_6,
	.param .u32 _Z7gpu_addPdS_S_iiiii_param_7
)
{
	.reg .pred 	%p<2>;
	.reg .b32 	%r<22>;
	.reg .b64 	%rd<13>;
	.reg .b64 	%fd<4>;

	ld.param.u64 	%rd1, [_Z7gpu_addPdS_S_iiiii_param_0];
	ld.param.u64 	%rd2, [_Z7gpu_addPdS_S_iiiii_param_1];
	ld.param.u64 	%rd3, [_Z7gpu_addPdS_S_iiiii_param_2];
	ld.param.u32 	%r3, [_Z7gpu_addPdS_S_iiiii_param_3];
	ld.param.u32 	%r4, [_Z7gpu_addPdS_S_iiiii_param_4];
	ld.param.u32 	%r5, [_Z7gpu_addPdS_S_iiiii_param_5];
	ld.param.u32 	%r6, [_Z7gpu_addPdS_S_iiiii_param_6];
	ld.param.u32 	%r7, [_Z7gpu_addPdS_S_iiiii_param_7];
	mov.u32 	%r8, %ctaid.y;
	mov.u32 	%r9, %ntid.y;
	mov.u32 	%r10, %tid.y;
	mad.lo.s32 	%r1, %r8, %r9, %r10;
	mov.u32 	%r11, %ctaid.x;
	mov.u32 	%r12, %ntid.x;
	mov.u32 	%r13, %tid.x;
	mad.lo.s32 	%r2, %r11, %r12, %r13;
	max.s32 	%r14, %r1, %r2;
	setp.ge.s32 	%p1, %r14, %r7;
	@%p1 bra 	$L__BB0_2;
	cvta.to.global.u64 	%rd4, %rd1;
	cvta.to.global.u64 	%rd5, %rd2;
	cvta.to.global.u64 	%rd6, %rd3;
	add.s32 	%r15, %r3, %r1;
	add.s32 	%r16, %r4, %r2;
	mad.lo.s32 	%r17, %r7, %r15, %r16;
	mul.wide.s32 	%rd7, %r17, 8;
	add.s64 	%rd8, %rd4, %rd7;
	ld.global.f64 	%fd1, [%rd8];
	add.s32 	%r18, %r5, %r1;
	add.s32 	%r19, %r6, %r2;
	mad.lo.s32 	%r20, %r7, %r18, %r19;
	mul.wide.s32 	%rd9, %r20, 8;
	add.s64 	%rd10, %rd5, %rd9;
	ld.global.f64 	%fd2, [%rd10];
	add.f64 	%fd3, %fd1, %fd2;
	mad.lo.s32 	%r21, %r7, %r1, %r2;
	mul.wide.s32 	%rd11, %r21, 8;
	add.s64 	%rd12, %rd6, %rd11;
	st.global.f64 	[%rd12], %fd3;
$L__BB0_2:
	ret;

}
	// .globl	_Z7gpu_subPdS_S_iiiii
.visible .entry _Z7gpu_subPdS_S_iiiii(
	.param .u64 .ptr .align 1 _Z7gpu_subPdS_S_iiiii_param_0,
	.param .u64 .ptr .align 1 _Z7gpu_subPdS_S_iiiii_param_1,
	.param .u64 .ptr .align 1 _Z7gpu_subPdS_S_iiiii_param_2,
	.param .u32 _Z7gpu_subPdS_S_iiiii_param_3,
	.param .u32 _Z7gpu_subPdS_S_iiiii_param_4,
	.param .u32 _Z7gpu_subPdS_S_iiiii_param_5,
	.param .u32 _Z7gpu_subPdS_S_iiiii_param_6,
	.param .u32 _Z7gpu_subPdS_S_iiiii_param_7
)
{
	.reg .pred 	%p<2>;
	.reg .b32 	%r<22>;
	.reg .b64 	%rd<13>;
	.reg .b64 	%fd<4>;

	ld.param.u64 	%rd1, [_Z7gpu_subPdS_S_iiiii_param_0];
	ld.param.u64 	%rd2, [_Z7gpu_subPdS_S_iiiii_param_1];
	ld.param.u64 	%rd3, [_Z7gpu_subPdS_S_iiiii_param_2];
	ld.param.u32 	%r3, [_Z7gpu_subPdS_S_iiiii_param_3];
	ld.param.u32 	%r4, [_Z7gpu_subPdS_S_iiiii_param_4];
	ld.param.u32 	%r5, [_Z7gpu_subPdS_S_iiiii_param_5];
	ld.param.u32 	%r6, [_Z7gpu_subPdS_S_iiiii_param_6];
	ld.param.u32 	%r7, [_Z7gpu_subPdS_S_iiiii_param_7];
	mov.u32 	%r8, %ctaid.y;
	mov.u32 	%r9, %ntid.y;
	mov.u32 	%r10, %tid.y;
	mad.lo.s32 	%r1, %r8, %r9, %r10;
	mov.u32 	%r11, %ctaid.x;
	mov.u32 	%r12, %ntid.x;
	mov.u32 	%r13, %tid.x;
	mad.lo.s32 	%r2, %r11, %r12, %r13;
	max.s32 	%r14, %r1, %r2;
	setp.ge.s32 	%p1, %r14, %r7;
	@%p1 bra 	$L__BB1_2;
	cvta.to.global.u64 	%rd4, %rd1;
	cvta.to.global.u64 	%rd5, %rd2;
	cvta.to.global.u64 	%rd6, %rd3;
	add.s32 	%r15, %r3, %r1;
	add.s32 	%r16, %r4, %r2;
	mad.lo.s32 	%r17, %r7, %r15, %r16;
	mul.wide.s32 	%rd7, %r17, 8;
	add.s64 	%rd8, %rd4, %rd7;
	ld.global.f64 	%fd1, [%rd8];
	add.s32 	%r18, %r5, %r1;
	add.s32 	%r19, %r6, %r2;
	mad.lo.s32 	%r20, %r7, %r18, %r19;
	mul.wide.s32 	%rd9, %r20, 8;
	add.s64 	%rd10, %rd5, %rd9;
	ld.global.f64 	%fd2, [%rd10];
	sub.f64 	%fd3, %fd1, %fd2;
	mad.lo.s32 	%r21, %r7, %r1, %r2;
	mul.wide.s32 	%rd11, %r21, 8;
	add.s64 	%rd12, %rd6, %rd11;
	st.global.f64 	[%rd12], %fd3;
$L__BB1_2:
	ret;

}
	// .globl	_Z7gpu_extPdS_S_S_S_S_i
.visible .entry _Z7gpu_extPdS_S_S_S_S_i(
	.param .u64 .ptr .align 1 _Z7gpu_extPdS_S_S_S_S_i_param_0,
	.param .u64 .ptr .align 1 _Z7gpu_extPdS_S_S_S_S_i_param_1,
	.param .u64 .ptr .align 1 _Z7gpu_extPdS_S_S_S_S_i_param_2,
	.param .u64 .ptr .align 1 _Z7gpu_extPdS_S_S_S_S_i_param_3,
	.param .u64 .ptr .align 1 _Z7gpu_extPdS_S_S_S_S_i_param_4,
	.param .u64 .ptr .align 1 _Z7gpu_extPdS_S_S_S_S_i_param_5,
	.param .u32 _Z7gpu_extPdS_S_S_S_S_i_param_6
)
{
	.reg .pred 	%p<2>;
	.reg .b32 	%r<14>;
	.reg .b64 	%rd<24>;
	.reg .b64 	%fd<5>;

	ld.param.u64 	%rd2, [_Z7gpu_extPdS_S_S_S_S_i_param_1];
	ld.param.u64 	%rd3, [_Z7gpu_extPdS_S_S_S_S_i_param_2];
	ld.param.u64 	%rd4, [_Z7gpu_extPdS_S_S_S_S_i_param_3];
	ld.param.u64 	%rd5, [_Z7gpu_extPdS_S_S_S_S_i_param_4];
	ld.param.u64 	%rd6, [_Z7gpu_extPdS_S_S_S_S_i_param_5];
	ld.param.u32 	%r3, [_Z7gpu_extPdS_S_S_S_S_i_param_6];
	mov.u32 	%r4, %ctaid.y;
	mov.u32 	%r5, %ntid.y;
	mov.u32 	%r6, %tid.y;
	mad.lo.s32 	%r1, %r4, %r5, %r6;
	mov.u32 	%r7, %ctaid.x;
	mov.u32 	%r8, %ntid.x;
	mov.u32 	%r9, %tid.x;
	mad.lo.s32 	%r2, %r7, %r8, %r9;
	max.s32 	%r10, %r1, %r2;
	setp.ge.s32 	%p1, %r10, %r3;
	@%p1 bra 	$L__BB2_2;
	ld.param.u64 	%rd23, [_Z7gpu_extPdS_S_S_S_S_i_param_0];
	cvta.to.global.u64 	%rd7, %rd23;
	cvta.to.global.u64 	%rd8, %rd3;
	cvta.to.global.u64 	%rd9, %rd2;
	cvta.to.global.u64 	%rd10, %rd4;
	cvta.to.global.u64 	%rd11, %rd5;
	cvta.to.global.u64 	%rd12, %rd6;
	mad.lo.s32 	%r11, %r3, %r1, %r2;
	mul.wide.s32 	%rd13, %r11, 8;
	add.s64 	%rd14, %rd7, %rd13;
	ld.global.f64 	%fd1, [%rd14];
	add.s64 	%rd15, %rd8, %rd13;
	st.global.f64 	[%rd15], %fd1;
	add.s64 	%rd16, %rd9, %rd13;
	ld.global.f64 	%fd2, [%rd16];
	add.s64 	%rd17, %rd10, %rd13;
	st.global.f64 	[%rd17], %fd2;
	add.s32 	%r12, %r3, %r1;
	mad.lo.s32 	%r13, %r12, %r3, %r2;
	mul.wide.s32 	%rd18, %r13, 8;
	add.s64 	%rd19, %rd7, %rd18;
	ld.global.f64 	%fd3, [%rd19];
	add.s64 	%rd20, %rd11, %rd13;
	st.global.f64 	[%rd20], %fd3;
	add.s64 	%rd21, %rd9, %rd18;
	ld.global.f64 	%fd4, [%rd21];
	add.s64 	%rd22, %rd12, %rd13;
	st.global.f64 	[%rd22], %fd4;
$L__BB2_2:
	ret;

}
	// .globl	_Z10mult_smallPdS_S_iiiii
.visible .entry _Z10mult_smallPdS_S_iiiii(
	.param .u64 .ptr .align 1 _Z10mult_smallPdS_S_iiiii_param_0,
	.param .u64 .ptr .align 1 _Z10mult_smallPdS_S_iiiii_param_1,
	.param .u64 .ptr .align 1 _Z10mult_smallPdS_S_iiiii_param_2,
	.param .u32 _Z10mult_smallPdS_S_iiiii_param_3,
	.param .u32 _Z10mult_smallPdS_S_iiiii_param_4,
	.param .u32 _Z10mult_smallPdS_S_iiiii_param_5,
	.param .u32 _Z10mult_smallPdS_S_iiiii_param_6,
	.param .u32 _Z10mult_smallPdS_S_iiiii_param_7
)
{
	.reg .pred 	%p<10>;
	.reg .b32 	%r<62>;
	.reg .b64 	%rd<39>;
	.reg .b64 	%fd<67>;

	ld.param.u64 	%rd4, [_Z10mult_smallPdS_S_iiiii_param_0];
	ld.param.u64 	%rd5, [_Z10mult_smallPdS_S_iiiii_param_1];
	ld.param.u64 	%rd3, [_Z10mult_smallPdS_S_iiiii_param_2];
	ld.param.u32 	%r27, [_Z10mult_smallPdS_S_iiiii_param_3];
	ld.param.u32 	%r28, [_Z10mult_smallPdS_S_iiiii_param_4];
	ld.param.u32 	%r29, [_Z10mult_smallPdS_S_iiiii_param_5];
	ld.param.u32 	%r30, [_Z10mult_smallPdS_S_iiiii_param_6];
	ld.param.u32 	%r31, [_Z10mult_smallPdS_S_iiiii_param_7];
	cvta.to.global.u64 	%rd1, %rd5;
	cvta.to.global.u64 	%rd2, %rd4;
	mov.u32 	%r32, %ctaid.y;
	mov.u32 	%r33, %ntid.y;
	mov.u32 	%r34, %tid.y;
	mad.lo.s32 	%r1, %r32, %r33, %r34;
	mov.u32 	%r35, %ctaid.x;
	mov.u32 	%r36, %ntid.x;
	mul.lo.s32 	%r2, %r35, %r36;
	mov.u32 	%r3, %tid.x;
	add.s32 	%r4, %r2, %r3;
	max.s32 	%r37, %r1, %r4;
	setp.ge.s32 	%p1, %r37, %r31;
	@%p1 bra 	$L__BB3_13;
	add.s32 	%r39, %r27, %r1;
	mul.lo.s32 	%r5, %r31, %r39;
	add.s32 	%r40, %r28, %r4;
	add.s32 	%r6, %r40, %r5;
	add.s32 	%r7, %r29, %r1;
	add.s32 	%r8, %r30, %r4;
	and.b32  	%r9, %r31, 7;
	setp.lt.u32 	%p2, %r31, 8;
	mov.f64 	%fd66, 0d0000000000000000;
	mov.b32 	%r60, 0;
	@%p2 bra 	$L__BB3_4;
	and.b32  	%r60, %r31, 2147483640;
	neg.s32 	%r58, %r60;
	add.s32 	%r41, %r3, %r30;
	add.s32 	%r42, %r41, %r2;
	mad.lo.s32 	%r57, %r31, %r7, %r42;
	shl.b32 	%r13, %r31, 3;
	add.s32 	%r43, %r3, %r28;
	add.s32 	%r44, %r43, %r2;
	add.s32 	%r56, %r44, %r5;
	mov.f64 	%fd66, 0d0000000000000000;
	mul.wide.s32 	%rd10, %r31, 8;
$L__BB3_3:
	.pragma "nounroll";
	mul.wide.s32 	%rd6, %r56, 8;
	add.s64 	%rd7, %rd2, %rd6;
	ld.global.f64 	%fd16, [%rd7];
	mul.wide.s32 	%rd8, %r57, 8;
	add.s64 	%rd9, %rd1, %rd8;
	ld.global.f64 	%fd17, [%rd9];
	fma.rn.f64 	%fd18, %fd16, %fd17, %fd66;
	ld.global.f64 	%fd19, [%rd7+8];
	add.s64 	%rd11, %rd9, %rd10;
	ld.global.f64 	%fd20, [%rd11];
	fma.rn.f64 	%fd21, %fd19, %fd20, %fd18;
	ld.global.f64 	%fd22, [%rd7+16];
	add.s64 	%rd12, %rd11, %rd10;
	ld.global.f64 	%fd23, [%rd12];
	fma.rn.f64 	%fd24, %fd22, %fd23, %fd21;
	ld.global.f64 	%fd25, [%rd7+24];
	add.s64 	%rd13, %rd12, %rd10;
	ld.global.f64 	%fd26, [%rd13];
	fma.rn.f64 	%fd27, %fd25, %fd26, %fd24;
	ld.global.f64 	%fd28, [%rd7+32];
	add.s64 	%rd14, %rd13, %rd10;
	ld.global.f64 	%fd29, [%rd14];
	fma.rn.f64 	%fd30, %fd28, %fd29, %fd27;
	ld.global.f64 	%fd31, [%rd7+40];
	add.s64 	%rd15, %rd14, %rd10;
	ld.global.f64 	%fd32, [%rd15];
	fma.rn.f64 	%fd33, %fd31, %fd32, %fd30;
	ld.global.f64 	%fd34, [%rd7+48];
	add.s64 	%rd16, %rd15, %rd10;
	ld.global.f64 	%fd35, [%rd16];
	fma.rn.f64 	%fd36, %fd34, %fd35, %fd33;
	ld.global.f64 	%fd37, [%rd7+56];
	add.s64 	%rd17, %rd16, %rd10;
	ld.global.f64 	%fd38, [%rd17];
	fma.rn.f64 	%fd66, %fd37, %fd38, %fd36;
	add.s32 	%r58, %r58, 8;
	add.s32 	%r57, %r57, %r13;
	add.s32 	%r56, %r56, 8;
	setp.ne.s32 	%p3, %r58, 0;
	@%p3 bra 	$L__BB3_3;
$L__BB3_4:
	setp.eq.s32 	%p4, %r9, 0;
	@%p4 bra 	$L__BB3_12;
	and.b32  	%r22, %r31, 3;
	setp.lt.u32 	%p5, %r9, 4;
	@%p5 bra 	$L__BB3_7;
	add.s32 	%r45, %r6, %r60;
	mul.wide.s32 	%rd18, %r45, 8;
	add.s64 	%rd19, %rd2, %rd18;
	ld.global.f64 	%fd40, [%rd19];
	add.s32 	%r46, %r7, %r60;
	mad.lo.s32 	%r47, %r46, %r31, %r8;
	mul.wide.s32 	%rd20, %r47, 8;
	add.s64 	%rd21, %rd1, %rd20;
	ld.global.f64 	%fd41, [%rd21];
	fma.rn.f64 	%fd42, %fd40, %fd41, %fd66;
	ld.global.f64 	%fd43, [%rd19+8];
	mul.wide.s32 	%rd22, %r31, 8;
	add.s64 	%rd23, %rd21, %rd22;
	ld.global.f64 	%fd44, [%rd23];
	fma.rn.f64 	%fd45, %fd43, %fd44, %fd42;
	ld.global.f64 	%fd46, [%rd19+16];
	add.s64 	%rd24, %rd23, %rd22;
	ld.global.f64 	%fd47, [%rd24];
	fma.rn.f64 	%fd48, %fd46, %fd47, %fd45;
	ld.global.f64 	%fd49, [%rd19+24];
	add.s64 	%rd25, %rd24, %rd22;
	ld.global.f64 	%fd50, [%rd25];
	fma.rn.f64 	%fd66, %fd49, %fd50, %fd48;
	add.s32 	%r60, %r60, 4;
$L__BB3_7:
	setp.eq.s32 	%p6, %r22, 0;
	@%p6 bra 	$L__BB3_12;
	setp.eq.s32 	%p7, %r22, 1;
	@%p7 bra 	$L__BB3_10;
	add.s32 	%r48, %r6, %r60;
	mul.wide.s32 	%rd26, %r48, 8;
	add.s64 	%rd27, %rd2, %rd26;
	ld.global.f64 	%fd52, [%rd27];
	add.s32 	%r49, %r7, %r60;
	mad.lo.s32 	%r50, %r49, %r31, %r8;
	mul.wide.s32 	%rd28, %r50, 8;
	add.s64 	%rd29, %rd1, %rd28;
	ld.global.f64 	%fd53, [%rd29];
	fma.rn.f64 	%fd54, %fd52, %fd53, %fd66;
	ld.global.f64 	%fd55, [%rd27+8];
	mul.wide.s32 	%rd30, %r31, 8;
	add.s64 	%rd31, %rd29, %rd30;
	ld.global.f64 	%fd56, [%rd31];
	fma.rn.f64 	%fd66, %fd55, %fd56, %fd54;
	add.s32 	%r60, %r60, 2;
$L__BB3_10:
	and.b32  	%r51, %r31, 1;
	setp.eq.b32 	%p8, %r51, 1;
	not.pred 	%p9, %p8;
	@%p9 bra 	$L__BB3_12;
	add.s32 	%r52, %r6, %r60;
	mul.wide.s32 	%rd32, %r52, 8;
	add.s64 	%rd33, %rd2, %rd32;
	ld.global.f64 	%fd57, [%rd33];
	add.s32 	%r53, %r7, %r60;
	mad.lo.s32 	%r54, %r53, %r31, %r8;
	mul.wide.s32 	%rd34, %r54, 8;
	add.s64 	%rd35, %rd1, %rd34;
	ld.global.f64 	%fd58, [%rd35];
	fma.rn.f64 	%fd66, %fd57, %fd58, %fd66;
$L__BB3_12:
	mad.lo.s32 	%r55, %r31, %r1, %r4;
	cvta.to.global.u64 	%rd36, %rd3;
	mul.wide.s32 	%rd37, %r55, 8;
	add.s64 	%rd38, %rd36, %rd37;
	st.global.f64 	[%rd38], %fd66;
$L__BB3_13:
	ret;

}
	// .globl	_Z9gpu_synthPdS_S_S_S_i
.visible .entry _Z9gpu_synthPdS_S_S_S_i(
	.param .u64 .ptr .align 1 _Z9gpu_synthPdS_S_S_S_i_param_0,
	.param .u64 .ptr .align 1 _Z9gpu_synthPdS_S_S_S_i_param_1,
	.param .u64 .ptr .align 1 _Z9gpu_synthPdS_S_S_S_i_param_2,
	.param .u64 .ptr .align 1 _Z9gpu_synthPdS_S_S_S_i_param_3,
	.param .u64 .ptr .align 1 _Z9gpu_synthPdS_S_S_S_i_param_4,
	.param .u32 _Z9gpu_synthPdS_S_S_S_i_param_5
)
{
	.reg .pred 	%p<11>;
	.reg .b32 	%r<54>;
	.reg .b64 	%rd<92>;
	.reg .b64 	%fd<29>;

	ld.param.u64 	%rd24, [_Z9gpu_synthPdS_S_S_S_i_param_0];
	ld.param.u64 	%rd25, [_Z9gpu_synthPdS_S_S_S_i_param_1];
	ld.param.u64 	%rd26, [_Z9gpu_synthPdS_S_S_S_i_param_2];
	ld.param.u64 	%rd27, [_Z9gpu_synthPdS_S_S_S_i_param_3];
	ld.param.u64 	%rd28, [_Z9gpu_synthPdS_S_S_S_i_param_4];
	ld.param.u32 	%r17, [_Z9gpu_synthPdS_S_S_S_i_param_5];
	cvta.to.global.u64 	%rd1, %rd27;
	cvta.to.global.u64 	%rd2, %rd26;
	cvta.to.global.u64 	%rd3, %rd25;
	cvta.to.global.u64 	%rd4, %rd28;
	cvta.to.global.u64 	%rd5, %rd24;
	mov.u32 	%r18, %ctaid.y;
	mov.u32 	%r19, %ntid.y;
	mov.u32 	%r20, %tid.y;
	mad.lo.s32 	%r21, %r18, %r19, %r20;
	mov.u32 	%r22, %ctaid.x;
	mov.u32 	%r23, %ntid.x;
	mov.u32 	%r24, %tid.x;
	mad.lo.s32 	%r25, %r22, %r23, %r24;
	max.s32 	%r26, %r21, %r25;
	setp.ge.s32 	%p1, %r26, %r17;
	setp.lt.s32 	%p2, %r17, 1;
	or.pred  	%p3, %p1, %p2;
	@%p3 bra 	$L__BB4_11;
	and.b32  	%r1, %r17, 2147483644;
	neg.s32 	%r2, %r1;
	mul.wide.u32 	%rd6, %r17, 8;
	mov.b32 	%r49, 0;
	shl.b32 	%r29, %r17, 1;
$L__BB4_2:
	setp.lt.u32 	%p4, %r17, 4;
	mul.lo.s32 	%r4, %r49, %r17;
	mul.lo.s32 	%r5, %r49, %r29;
	add.s32 	%r6, %r49, %r17;
	mul.lo.s32 	%r7, %r6, %r29;
	mov.b32 	%r53, 0;
	@%p4 bra 	$L__BB4_5;
	mul.lo.s32 	%r30, %r6, %r17;
	shl.b32 	%r31, %r30, 1;
	add.s32 	%r32, %r31, %r17;
	mul.wide.u32 	%rd7, %r32, 8;
	mul.wide.u32 	%rd29, %r4, 8;
	add.s64 	%rd30, %rd1, %rd29;
	add.s64 	%rd90, %rd30, 16;
	mul.wide.u32 	%rd9, %r7, 8;
	add.s64 	%rd31, %rd2, %rd29;
	add.s64 	%rd89, %rd31, 16;
	add.s64 	%rd32, %rd3, %rd29;
	add.s64 	%rd88, %rd32, 16;
	add.s64 	%rd33, %rd5, %rd29;
	add.s64 	%rd87, %rd33, 16;
	mul.wide.u32 	%rd13, %r5, 8;
	shl.b32 	%r34, %r4, 1;
	add.s32 	%r50, %r34, %r17;
	mov.u64 	%rd91, %rd4;
	mov.u32 	%r51, %r2;
$L__BB4_4:
	.pragma "nounroll";
	ld.global.f64 	%fd1, [%rd87+-16];
	add.s64 	%rd34, %rd91, %rd13;
	st.global.f64 	[%rd34], %fd1;
	ld.global.f64 	%fd2, [%rd88+-16];
	mul.wide.u32 	%rd35, %r50, 8;
	add.s64 	%rd36, %rd4, %rd35;
	st.global.f64 	[%rd36], %fd2;
	ld.global.f64 	%fd3, [%rd89+-16];
	add.s64 	%rd37, %rd91, %rd9;
	st.global.f64 	[%rd37], %fd3;
	ld.global.f64 	%fd4, [%rd90+-16];
	add.s64 	%rd38, %rd91, %rd7;
	st.global.f64 	[%rd38], %fd4;
	ld.global.f64 	%fd5, [%rd87+-8];
	st.global.f64 	[%rd34+8], %fd5;
	ld.global.f64 	%fd6, [%rd88+-8];
	add.s64 	%rd39, %rd6, %rd13;
	add.s64 	%rd40, %rd91, %rd39;
	st.global.f64 	[%rd40+8], %fd6;
	ld.global.f64 	%fd7, [%rd89+-8];
	st.global.f64 	[%rd37+8], %fd7;
	ld.global.f64 	%fd8, [%rd90+-8];
	add.s64 	%rd41, %rd6, %rd9;
	add.s64 	%rd42, %rd91, %rd41;
	st.global.f64 	[%rd42+8], %fd8;
	ld.global.f64 	%fd9, [%rd87];
	st.global.f64 	[%rd34+16], %fd9;
	ld.global.f64 	%fd10, [%rd88];
	st.global.f64 	[%rd40+16], %fd10;
	ld.global.f64 	%fd11, [%rd89];
	st.global.f64 	[%rd37+16], %fd11;
	ld.global.f64 	%fd12, [%rd90];
	st.global.f64 	[%rd42+16], %fd12;
	ld.global.f64 	%fd13, [%rd87+8];
	st.global.f64 	[%rd34+24], %fd13;
	ld.global.f64 	%fd14, [%rd88+8];
	st.global.f64 	[%rd40+24], %fd14;
	ld.global.f64 	%fd15, [%rd89+8];
	st.global.f64 	[%rd37+24], %fd15;
	ld.global.f64 	%fd16, [%rd90+8];
	st.global.f64 	[%rd42+24], %fd16;
	add.s32 	%r51, %r51, 4;
	add.s64 	%rd91, %rd91, 32;
	add.s64 	%rd90, %rd90, 32;
	add.s64 	%rd89, %rd89, 32;
	add.s64 	%rd88, %rd88, 32;
	add.s64 	%rd87, %rd87, 32;
	add.s32 	%r50, %r50, 4;
	setp.ne.s32 	%p5, %r51, 0;
	mov.u32 	%r53, %r1;
	@%p5 bra 	$L__BB4_4;
$L__BB4_5:
	and.b32  	%r35, %r17, 3;
	setp.eq.s32 	%p6, %r35, 0;
	@%p6 bra 	$L__BB4_10;
	setp.eq.s32 	%p7, %r35, 1;
	@%p7 bra 	$L__BB4_8;
	add.s32 	%r36, %r53, %r4;
	mul.wide.u32 	%rd43, %r36, 8;
	add.s64 	%rd44, %rd5, %rd43;
	ld.global.f64 	%fd17, [%rd44];
	add.s32 	%r37, %r36, %r4;
	mul.wide.u32 	%rd45, %r37, 8;
	add.s64 	%rd46, %rd4, %rd45;
	st.global.f64 	[%rd46], %fd17;
	add.s64 	%rd47, %rd3, %rd43;
	ld.global.f64 	%fd18, [%rd47];
	add.s32 	%r38, %r37, %r17;
	mul.wide.u32 	%rd48, %r38, 8;
	add.s64 	%rd49, %rd4, %rd48;
	st.global.f64 	[%rd49], %fd18;
	add.s64 	%rd50, %rd2, %rd43;
	ld.global.f64 	%fd19, [%rd50];
	add.s32 	%r39, %r53, %r7;
	mul.wide.u32 	%rd51, %r39, 8;
	add.s64 	%rd52, %rd4, %rd51;
	st.global.f64 	[%rd52], %fd19;
	add.s64 	%rd53, %rd1, %rd43;
	ld.global.f64 	%fd20, [%rd53];
	add.s32 	%r40, %r39, %r17;
	mul.wide.u32 	%rd54, %r40, 8;
	add.s64 	%rd55, %rd4, %rd54;
	st.global.f64 	[%rd55], %fd20;
	cvt.u64.u32 	%rd56, %r4;
	cvt.u64.u32 	%rd57, %r53;
	add.s64 	%rd58, %rd57, %rd56;
	shl.b64 	%rd59, %rd58, 3;
	add.s64 	%rd60, %rd5, %rd59;
	ld.global.f64 	%fd21, [%rd60+8];
	mul.lo.s32 	%r41, %r17, %r49;
	shl.b32 	%r42, %r41, 1;
	cvt.u64.u32 	%rd61, %r42;
	add.s64 	%rd62, %rd57, %rd61;
	shl.b64 	%rd63, %rd62, 3;
	add.s64 	%rd64, %rd4, %rd63;
	st.global.f64 	[%rd64+8], %fd21;
	add.s64 	%rd65, %rd3, %rd59;
	ld.global.f64 	%fd22, [%rd65+8];
	add.s64 	%rd66, %rd64, %rd6;
	st.global.f64 	[%rd66+8], %fd22;
	add.s64 	%rd67, %rd2, %rd59;
	ld.global.f64 	%fd23, [%rd67+8];
	cvt.u64.u32 	%rd68, %r7;
	add.s64 	%rd69, %rd57, %rd68;
	shl.b64 	%rd70, %rd69, 3;
	add.s64 	%rd71, %rd4, %rd70;
	st.global.f64 	[%rd71+8], %fd23;
	add.s64 	%rd72, %rd1, %rd59;
	ld.global.f64 	%fd24, [%rd72+8];
	add.s64 	%rd73, %rd71, %rd6;
	st.global.f64 	[%rd73+8], %fd24;
	add.s32 	%r53, %r53, 2;
$L__BB4_8:
	and.b32  	%r43, %r17, 1;
	setp.eq.b32 	%p8, %r43, 1;
	not.pred 	%p9, %p8;
	@%p9 bra 	$L__BB4_10;
	add.s32 	%r44, %r53, %r4;
	mul.wide.u32 	%rd74, %r44, 8;
	add.s64 	%rd75, %rd5, %rd74;
	ld.global.f64 	%fd25, [%rd75];
	add.s32 	%r45, %r44, %r4;
	mul.wide.u32 	%rd76, %r45, 8;
	add.s64 	%rd77, %rd4, %rd76;
	st.global.f64 	[%rd77], %fd25;
	add.s64 	%rd78, %rd3, %rd74;
	ld.global.f64 	%fd26, [%rd78];
	add.s32 	%r46, %r45, %r17;
	mul.wide.u32 	%rd79, %r46, 8;
	add.s64 	%rd80, %rd4, %rd79;
	st.global.f64 	[%rd80], %fd26;
	add.s64 	%rd81, %rd2, %rd74;
	ld.global.f64 	%fd27, [%rd81];
	add.s32 	%r47, %r53, %r7;
	mul.wide.u32 	%rd82, %r47, 8;
	add.s64 	%rd83, %rd4, %rd82;
	st.global.f64 	[%rd83], %fd27;
	add.s64 	%rd84, %rd1, %rd74;
	ld.global.f64 	%fd28, [%rd84];
	add.s32 	%r48, %r47, %r17;
	mul.wide.u32 	%rd85, %r48, 8;
	add.s64 	%rd86, %rd4, %rd85;
	st.global.f64 	[%rd86], %fd28;
$L__BB4_10:
	add.s32 	%r49, %r49, 1;
	setp.ne.s32 	%p10, %r49, %r17;
	@%p10 bra 	$L__BB4_2;
$L__BB4_11:
	ret;

}


// ===== COMPILED SASS (sm_100) =====

	.target	sm_100

	.elftype	@"ET_EXEC"


//--------------------- .note.nv.tkinfo           --------------------------
	.section	.note.nv.tkinfo,"",@"SHT_NOTE"
	.sectionflags	@"SHF_NOTE_NV_TKINFO"
	.tkinfo
        /*0018*/ 	.word	0x00000002
        /*0030*/ 	.string	""
        /*0030*/ 	.string	"ptxas"
        /*0030*/ 	.string	"Cuda compilation tools, release 13.0, V13.0.88"
        /*0030*/ 	.string	"Build cuda_13.0.r13.0/compiler.36424714_0"
        /*0030*/ 	.string	"-arch sm_100 -m 64 "



//--------------------- .note.nv.cuinfo           --------------------------
	.section	.note.nv.cuinfo,"",@"SHT_NOTE"
	.sectionflags	@"SHF_NOTE_NV_CUINFO"
        /*0018*/ 	.short	0x0002
        /*001a*/ 	.short	0x0064
        /*001c*/ 	.short	0x0082
	.zero		2


//--------------------- .nv.info                  --------------------------
	.section	.nv.info,"",@"SHT_CUDA_INFO"
	.align	4


	//----- nvinfo : EIATTR_REGCOUNT
	.align		4
        /*0000*/ 	.byte	0x04, 0x2f
        /*0002*/ 	.short	(.L_1 - .L_0)
	.align		4
.L_0:
        /*0004*/ 	.word	index@(_Z7gpu_addPdS_S_iiiii)
        /*0008*/ 	.word	0x0000000e


	//----- nvinfo : EIATTR_FRAME_SIZE
	.align		4
.L_1:
        /*000c*/ 	.byte	0x04, 0x11
        /*000e*/ 	.short	(.L_3 - .L_2)
	.align		4
.L_2:
        /*0010*/ 	.word	index@(_Z7gpu_addPdS_S_iiiii)
        /*0014*/ 	.word	0x00000000


	//----- nvinfo : EIATTR_REGCOUNT
	.align		4
.L_3:
        /*0018*/ 	.byte	0x04, 0x2f
        /*001a*/ 	.short	(.L_5 - .L_4)
	.align		4
.L_4:
        /*001c*/ 	.word	index@(_Z7gpu_subPdS_S_iiiii)
        /*0020*/ 	.word	0x0000000e


	//----- nvinfo : EIATTR_FRAME_SIZE
	.align		4
.L_5:
        /*0024*/ 	.byte	0x04, 0x11
        /*0026*/ 	.short	(.L_7 - .L_6)
	.align		4
.L_6:
        /*0028*/ 	.word	index@(_Z7gpu_subPdS_S_iiiii)
        /*002c*/ 	.word	0x00000000


	//----- nvinfo : EIATTR_REGCOUNT
	.align		4
.L_7:
        /*0030*/ 	.byte	0x04, 0x2f
        /*0032*/ 	.short	(.L_9 - .L_8)
	.align		4
.L_8:
        /*0034*/ 	.word	index@(_Z7gpu_extPdS_S_S_S_S_i)
        /*0038*/ 	.word	0x00000014


	//----- nvinfo : EIATTR_FRAME_SIZE
	.align		4
.L_9:
        /*003c*/ 	.byte	0x04, 0x11
        /*003e*/ 	.short	(.L_11 - .L_10)
	.align		4
.L_10:
        /*0040*/ 	.word	index@(_Z7gpu_extPdS_S_S_S_S_i)
        /*0044*/ 	.word	0x00000000


	//----- nvinfo : EIATTR_REGCOUNT
	.align		4
.L_11:
        /*0048*/ 	.byte	0x04, 0x2f
        /*004a*/ 	.short	(.L_13 - .L_12)
	.align		4
.L_12:
        /*004c*/ 	.word	index@(_Z10mult_smallPdS_S_iiiii)
        /*0050*/ 	.word	0x00000020


	//----- nvinfo : EIATTR_FRAME_SIZE
	.align		4
.L_13:
        /*0054*/ 	.byte	0x04, 0x11
        /*0056*/ 	.short	(.L_15 - .L_14)
	.align		4
.L_14:
        /*0058*/ 	.word	index@(_Z10mult_smallPdS_S_iiiii)
        /*005c*/ 	.word	0x00000000


	//----- nvinfo : EIATTR_REGCOUNT
	.align		4
.L_15:
        /*0060*/ 	.byte	0x04, 0x2f
        /*0062*/ 	.short	(.L_17 - .L_16)
	.align		4
.L_16:
        /*0064*/ 	.word	index@(_Z9gpu_synthPdS_S_S_S_i)
        /*0068*/ 	.word	0x00000020


	//----- nvinfo : EIATTR_FRAME_SIZE
	.align		4
.L_17:
        /*006c*/ 	.byte	0x04, 0x11
        /*006e*/ 	.short	(.L_19 - .L_18)
	.align		4
.L_18:
        /*0070*/ 	.word	index@(_Z9gpu_synthPdS_S_S_S_i)
        /*0074*/ 	.word	0x00000000


	//----- nvinfo : EIATTR_MIN_STACK_SIZE
	.align		4
.L_19:
        /*0078*/ 	.byte	0x04, 0x12
        /*007a*/ 	.short	(.L_21 - .L_20)
	.align		4
.L_20:
        /*007c*/ 	.word	index@(_Z9gpu_synthPdS_S_S_S_i)
        /*0080*/ 	.word	0x00000000


	//----- nvinfo : EIATTR_MIN_STACK_SIZE
	.align		4
.L_21:
        /*0084*/ 	.byte	0x04, 0x12
        /*0086*/ 	.short	(.L_23 - .L_22)
	.align		4
.L_22:
        /*0088*/ 	.word	index@(_Z10mult_smallPdS_S_iiiii)
        /*008c*/ 	.word	0x00000000


	//----- nvinfo : EIATTR_MIN_STACK_SIZE
	.align		4
.L_23:
        /*0090*/ 	.byte	0x04, 0x12
        /*0092*/ 	.short	(.L_25 - .L_24)
	.align		4
.L_24:
        /*0094*/ 	.word	index@(_Z7gpu_extPdS_S_S_S_S_i)
        /*0098*/ 	.word	0x00000000


	//----- nvinfo : EIATTR_MIN_STACK_SIZE
	.align		4
.L_25:
        /*009c*/ 	.byte	0x04, 0x12
        /*009e*/ 	.short	(.L_27 - .L_26)
	.align		4
.L_26:
        /*00a0*/ 	.word	index@(_Z7gpu_subPdS_S_iiiii)
        /*00a4*/ 	.word	0x00000000


	//----- nvinfo : EIATTR_MIN_STACK_SIZE
	.align		4
.L_27:
        /*00a8*/ 	.byte	0x04, 0x12
        /*00aa*/ 	.short	(.L_29 - .L_28)
	.align		4
.L_28:
        /*00ac*/ 	.word	index@(_Z7gpu_addPdS_S_iiiii)
        /*00b0*/ 	.word	0x00000000
.L_29:


//--------------------- .nv.compat                --------------------------
	.section	.nv.compat,"",@"SHT_CUDA_COMPAT_INFO"
	.align	4
        /*0000*/ 	.byte	0x02, 0x09, 0x00, 0x00, 0x02, 0x02, 0x01, 0x00, 0x02, 0x05, 0x05, 0x00, 0x03, 0x07, 0x01, 0x01
        /*0010*/ 	.byte	0x02, 0x03, 0x00, 0x00, 0x02, 0x06, 0x01, 0x00, 0x04, 0x0b, 0x08, 0x00, 0x01, 0x00, 0x00, 0x00
        /*0020*/ 	.byte	0x00, 0x00, 0x00, 0x00


//--------------------- .nv.info._Z9gpu_synthPdS_S_S_S_i --------------------------
	.section	.nv.info._Z9gpu_synthPdS_S_S_S_i,"",@"SHT_CUDA_INFO"
	.sectionflags	@""
	.align	4


	//----- nvinfo : EIATTR_CUDA_API_VERSION
	.align		4
        /*0000*/ 	.byte	0x04, 0x37
        /*0002*/ 	.short	(.L_31 - .L_30)
.L_30:
        /*0004*/ 	.word	0x00000082


	//----- nvinfo : EIATTR_KPARAM_INFO
	.align		4
.L_31:
        /*0008*/ 	.byte	0x04, 0x17
        /*000a*/ 	.short	(.L_33 - .L_32)
.L_32:
        /*000c*/ 	.word	0x00000000
        /*0010*/ 	.short	0x0005
        /*0012*/ 	.short	0x0028
        /*0014*/ 	.byte	0x00, 0xf0, 0x11, 0x00


	//----- nvinfo : EIATTR_KPARAM_INFO
	.align		4
.L_33:
        /*0018*/ 	.byte	0x04, 0x17
        /*001a*/ 	.short	(.L_35 - .L_34)
.L_34:
        /*001c*/ 	.word	0x00000000
        /*0020*/ 	.short	0x0004
        /*0022*/ 	.short	0x0020
        /*0024*/ 	.byte	0x00, 0xf5, 0x21, 0x00


	//----- nvinfo : EIATTR_KPARAM_INFO
	.align		4
.L_35:
        /*0028*/ 	.byte	0x04, 0x17
        /*002a*/ 	.short	(.L_37 - .L_36)
.L_36:
        /*002c*/ 	.word	0x00000000
        /*0030*/ 	.short	0x0003
        /*0032*/ 	.short	0x0018
        /*0034*/ 	.byte	0x00, 0xf5, 0x21, 0x00


	//----- nvinfo : EIATTR_KPARAM_INFO
	.align		4
.L_37:
        /*0038*/ 	.byte	0x04, 0x17
        /*003a*/ 	.short	(.L_39 - .L_38)
.L_38:
        /*003c*/ 	.word	0x00000000
        /*0040*/ 	.short	0x0002
        /*0042*/ 	.short	0x0010
        /*0044*/ 	.byte	0x00, 0xf5, 0x21, 0x00


	//----- nvinfo : EIATTR_KPARAM_INFO
	.align		4
.L_39:
        /*0048*/ 	.byte	0x04, 0x17
        /*004a*/ 	.short	(.L_41 - .L_40)
.L_40:
        /*004c*/ 	.word	0x00000000
        /*0050*/ 	.short	0x0001
        /*0052*/ 	.short	0x0008
        /*0054*/ 	.byte	0x00, 0xf5, 0x21, 0x00


	//----- nvinfo : EIATTR_KPARAM_INFO
	.align		4
.L_41:
        /*0058*/ 	.byte	0x04, 0x17
        /*005a*/ 	.short	(.L_43 - .L_42)
.L_42:
        /*005c*/ 	.word	0x00000000
        /*0060*/ 	.short	0x0000
        /*0062*/ 	.short	0x0000
        /*0064*/ 	.byte	0x00, 0xf5, 0x21, 0x00


	//----- nvinfo : EIATTR_SPARSE_MMA_MASK
	.align		4
.L_43:
        /*0068*/ 	.byte	0x03, 0x50
        /*006a*/ 	.short	0x0000


	//----- nvinfo : EIATTR_MAXREG_COUNT
	.align		4
        /*006c*/ 	.byte	0x03, 0x1b
        /*006e*/ 	.short	0x00ff


	//----- nvinfo : EIATTR_MERCURY_ISA_VERSION
	.align		4
        /*0070*/ 	.byte	0x03, 0x5f
        /*0072*/ 	.short	0x0101


	//----- nvinfo : EIATTR_VRC_CTA_INIT_COUNT
	.align		4
        /*0074*/ 	.byte	0x02, 0x4a
	.zero		1
	.zero		1


	//----- nvinfo : EIATTR_EXIT_INSTR_OFFSETS
	.align		4
        /*0078*/ 	.byte	0x04, 0x1c
        /*007a*/ 	.short	(.L_45 - .L_44)


	//   ....[0]....
.L_44:
        /*007c*/ 	.word	0x000000e0


	//   ....[1]....
        /*0080*/ 	.word	0x000011a0


	//----- nvinfo : EIATTR_CBANK_PARAM_SIZE
	.align		4
.L_45:
        /*0084*/ 	.byte	0x03, 0x19
        /*0086*/ 	.short	0x002c


	//----- nvinfo : EIATTR_PARAM_CBANK
	.align		4
        /*0088*/ 	.byte	0x04, 0x0a
        /*008a*/ 	.short	(.L_47 - .L_46)
	.align		4
.L_46:
        /*008c*/ 	.word	index@(.nv.constant0._Z9gpu_synthPdS_S_S_S_i)
        /*0090*/ 	.short	0x0380
        /*0092*/ 	.short	0x002c


	//----- nvinfo : EIATTR_SW_WAR
	.align		4
.L_47:
        /*0094*/ 	.byte	0x04, 0x36
        /*0096*/ 	.short	(.L_49 - .L_48)
.L_48:
        /*0098*/ 	.word	0x00000008
.L_49:


//--------------------- .nv.info._Z10mult_smallPdS_S_iiiii --------------------------
	.section	.nv.info._Z10mult_smallPdS_S_iiiii,"",@"SHT_CUDA_INFO"
	.sectionflags	@""
	.align	4


	//----- nvinfo : EIATTR_CUDA_API_VERSION
	.align		4
        /*0000*/ 	.byte	0x04, 0x37
        /*0002*/ 	.short	(.L_51 - .L_50)
.L_50:
        /*0004*/ 	.word	0x00000082


	//----- nvinfo : EIATTR_KPARAM_INFO
	.align		4
.L_51:
        /*0008*/ 	.byte	0x04, 0x17
        /*000a*/ 	.short	(.L_53 - .L_52)
.L_52:
        /*000c*/ 	.word	0x00000000
        /*0010*/ 	.short	0x0007
        /*0012*/ 	.short	0x0028
        /*0014*/ 	.byte	0x00, 0xf0, 0x11, 0x00


	//----- nvinfo : EIATTR_KPARAM_INFO
	.align		4
.L_53:
        /*0018*/ 	.byte	0x04, 0x17
        /*001a*/ 	.short	(.L_55 - .L_54)
.L_54:
        /*001c*/ 	.word	0x00000000
        /*0020*/ 	.short	0x0006
        /*0022*/ 	.short	0x0024
        /*0024*/ 	.byte	0x00, 0xf0, 0x11, 0x00


	//----- nvinfo : EIATTR_KPARAM_INFO
	.align		4
.L_55:
        /*0028*/ 	.byte	0x04, 0x17
        /*002a*/ 	.short	(.L_57 - .L_56)
.L_56:
        /*002c*/ 	.word	0x00000000
        /*0030*/ 	.short	0x0005
        /*0032*/ 	.short	0x0020
        /*0034*/ 	.byte	0x00, 0xf0, 0x11, 0x00


	//----- nvinfo : EIATTR_KPARAM_INFO
	.align		4
.L_57:
        /*0038*/ 	.byte	0x04, 0x17
        /*003a*/ 	.short	(.L_59 - .L_58)
.L_58:
        /*003c*/ 	.word	0x00000000
        /*0040*/ 	.short	0x0004
        /*0042*/ 	.short	0x001c
        /*0044*/ 	.byte	0x00, 0xf0, 0x11, 0x00


	//----- nvinfo : EIATTR_KPARAM_INFO
	.align		4
.L_59:
        /*0048*/ 	.byte	0x04, 0x17
        /*004a*/ 	.short	(.L_61 - .L_60)
.L_60:
        /*004c*/ 	.word	0x00000000
        /*0050*/ 	.short	0x0003
        /*0052*/ 	.short	0x0018
        /*0054*/ 	.byte	0x00, 0xf0, 0x11, 0x00


	//----- nvinfo : EIATTR_KPARAM_INFO
	.align		4
.L_61:
        /*0058*/ 	.byte	0x04, 0x17
        /*005a*/ 	.short	(.L_63 - .L_62)
.L_62:
        /*005c*/ 	.word	0x00000000
        /*0060*/ 	.short	0x0002
        /*0062*/ 	.short	0x0010
        /*0064*/ 	.byte	0x00, 0xf5, 0x21, 0x00


	//----- nvinfo : EIATTR_KPARAM_INFO
	.align		4
.L_63:
        /*0068*/ 	.byte	0x04, 0x17
        /*006a*/ 	.short	(.L_65 - .L_64)
.L_64:
        /*006c*/ 	.word	0x00000000
        /*0070*/ 	.short	0x0001
        /*0072*/ 	.short	0x0008
        /*0074*/ 	.byte	0x00, 0xf5, 0x21, 0x00


	//----- nvinfo : EIATTR_KPARAM_INFO
	.align		4
.L_65:
        /*0078*/ 	.byte	0x04, 0x17
        /*007a*/ 	.short	(.L_67 - .L_66)
.L_66:
        /*007c*/ 	.word	0x00000000
        /*0080*/ 	.short	0x0000
        /*0082*/ 	.short	0x0000
        /*0084*/ 	.byte	0x00, 0xf5, 0x21, 0x00


	//----- nvinfo : EIATTR_SPARSE_MMA_MASK
	.align		4
.L_67:
        /*0088*/ 	.byte	0x03, 0x50
        /*008a*/ 	.short	0x0000


	//----- nvinfo : EIATTR_MAXREG_COUNT
	.align		4
        /*008c*/ 	.byte	0x03, 0x1b
        /*008e*/ 	.short	0x00ff


	//----- nvinfo : EIATTR_MERCURY_ISA_VERSION
	.align		4
        /*0090*/ 	.byte	0x03, 0x5f
        /*0092*/ 	.short	0x0101


	//----- nvinfo : EIATTR_VRC_CTA_INIT_COUNT
	.align		4
        /*0094*/ 	.byte	0x02, 0x4a
	.zero		1
	.zero		1


	//----- nvinfo : EIATTR_EXIT_INSTR_OFFSETS
	.align		4
        /*0098*/ 	.byte	0x04, 0x1c
        /*009a*/ 	.short	(.L_69 - .L_68)


	//   ....[0]....
.L_68:
        /*009c*/ 	.word	0x000000d0


	//   ....[1]....
        /*00a0*/ 	.word	0x00000880


	//----- nvinfo : EIATTR_CBANK_PARAM_SIZE
	.align		4
.L_69:
        /*00a4*/ 	.byte	0x03, 0x19
        /*00a6*/ 	.short	0x002c


	//----- nvinfo : EIATTR_PARAM_CBANK
	.align		4
        /*00a8*/ 	.byte	0x04, 0x0a
        /*00aa*/ 	.short	(.L_71 - .L_70)
	.align		4
.L_70:
        /*00ac*/ 	.word	index@(.nv.constant0._Z10mult_smallPdS_S_iiiii)
        /*00b0*/ 	.short	0x0380
        /*00b2*/ 	.short	0x002c


	//----- nvinfo : EIATTR_SW_WAR
	.align		4
.L_71:
        /*00b4*/ 	.byte	0x04, 0x36
        /*00b6*/ 	.short	(.L_73 - .L_72)
.L_72:
        /*00b8*/ 	.word	0x00000008
.L_73:


//--------------------- .nv.info._Z7gpu_extPdS_S_S_S_S_i --------------------------
	.section	.nv.info._Z7gpu_extPdS_S_S_S_S_i,"",@"SHT_CUDA_INFO"
	.sectionflags	@""
	.align	4


	//----- nvinfo : EIATTR_CUDA_API_VERSION
	.align		4
        /*0000*/ 	.byte	0x04, 0x37
        /*0002*/ 	.short	(.L_75 - .L_74)
.L_74:
        /*0004*/ 	.word	0x00000082


	//----- nvinfo : EIATTR_KPARAM_INFO
	.align		4
.L_75:
        /*0008*/ 	.byte	0x04, 0x17
        /*000a*/ 	.short	(.L_77 - .L_76)
.L_76:
        /*000c*/ 	.word	0x00000000
        /*0010*/ 	.short	0x0006
        /*0012*/ 	.short	0x0030
        /*0014*/ 	.byte	0x00, 0xf0, 0x11, 0x00


	//----- nvinfo : EIATTR_KPARAM_INFO
	.align		4
.L_77:
        /*0018*/ 	.byte	0x04, 0x17
        /*001a*/ 	.short	(.L_79 - .L_78)
.L_78:
        /*001c*/ 	.word	0x00000000
        /*0020*/ 	.short	0x0005
        /*0022*/ 	.short	0x0028
        /*0024*/ 	.byte	0x00, 0xf5, 0x21, 0x00


	//----- nvinfo : EIATTR_KPARAM_INFO
	.align		4
.L_79:
        /*0028*/ 	.byte	0x04, 0x17
        /*002a*/ 	.short	(.L_81 - .L_80)
.L_80:
        /*002c*/ 	.word	0x00000000
        /*0030*/ 	.short	0x0004
        /*0032*/ 	.short	0x0020
        /*0034*/ 	.byte	0x00, 0xf5, 0x21, 0x00


	//----- nvinfo : EIATTR_KPARAM_INFO
	.align		4
.L_81:
        /*0038*/ 	.byte	0x04, 0x17
        /*003a*/ 	.short	(.L_83 - .L_82)
.L_82:
        /*003c*/ 	.word	0x00000000
        /*0040*/ 	.short	0x0003
        /*0042*/ 	.short	0x0018
        /*0044*/ 	.byte	0x00, 0xf5, 0x21, 0x00


	//----- nvinfo : EIATTR_KPARAM_INFO
	.align		4
.L_83:
        /*0048*/ 	.byte	0x04, 0x17
        /*004a*/ 	.short	(.L_85 - .L_84)
.L_84:
        /*004c*/ 	.word	0x00000000
        /*0050*/ 	.short	0x0002
        /*0052*/ 	.short	0x0010
        /*0054*/ 	.byte	0x00, 0xf5, 0x21, 0x00


	//----- nvinfo : EIATTR_KPARAM_INFO
	.align		4
.L_85:
        /*0058*/ 	.byte	0x04, 0x17
        /*005a*/ 	.short	(.L_87 - .L_86)
.L_86:
        /*005c*/ 	.word	0x00000000
        /*0060*/ 	.short	0x0001
        /*0062*/ 	.short	0x0008
        /*0064*/ 	.byte	0x00, 0xf5, 0x21, 0x00


	//----- nvinfo : EIATTR_KPARAM_INFO
	.align		4
.L_87:
        /*0068*/ 	.byte	0x04, 0x17
        /*006a*/ 	.short	(.L_89 - .L_88)
.L_88:
        /*006c*/ 	.word	0x00000000
        /*0070*/ 	.short	0x0000
        /*0072*/ 	.short	0x0000
        /*0074*/ 	.byte	0x00, 0xf5, 0x21, 0x00


	//----- nvinfo : EIATTR_SPARSE_MMA_MASK
	.align		4
.L_89:
        /*0078*/ 	.byte	0x03, 0x50
        /*007a*/ 	.short	0x0000


	//----- nvinfo : EIATTR_MAXREG_COUNT
	.align		4
        /*007c*/ 	.byte	0x03, 0x1b
        /*007e*/ 	.short	0x00ff


	//----- nvinfo : EIATTR_MERCURY_ISA_VERSION
	.align		4
        /*0080*/ 	.byte	0x03, 0x5f
        /*0082*/ 	.short	0x0101


	//----- nvinfo : EIATTR_VRC_CTA_INIT_COUNT
	.align		4
        /*0084*/ 	.byte	0x02, 0x4a
	.zero		1
	.zero		1


	//----- nvinfo : EIATTR_EXIT_INSTR_OFFSETS
	.align		4
        /*0088*/ 	.byte	0x04, 0x1c
        /*008a*/ 	.short	(.L_91 - .L_90)


	//   ....[0]....
.L_90:
        /*008c*/ 	.word	0x000000c0


	//   ....[1]....
        /*0090*/ 	.word	0x00000270


	//----- nvinfo : EIATTR_CBANK_PARAM_SIZE
	.align		4
.L_91:
        /*0094*/ 	.byte	0x03, 0x19
        /*0096*/ 	.short	0x0034


	//----- nvinfo : EIATTR_PARAM_CBANK
	.align		4
        /*0098*/ 	.byte	0x04, 0x0a
        /*009a*/ 	.short	(.L_93 - .L_92)
	.align		4
.L_92:
        /*009c*/ 	.word	index@(.nv.constant0._Z7gpu_extPdS_S_S_S_S_i)
        /*00a0*/ 	.short	0x0380
        /*00a2*/ 	.short	0x0034


	//----- nvinfo : EIATTR_SW_WAR
	.align		4
.L_93:
        /*00a4*/ 	.byte	0x04, 0x36
        /*00a6*/ 	.short	(.L_95 - .L_94)
.L_94:
        /*00a8*/ 	.word	0x00000008
.L_95:


//--------------------- .nv.info._Z7gpu_subPdS_S_iiiii --------------------------
	.section	.nv.info._Z7gpu_subPdS_S_iiiii,"",@"SHT_CUDA_INFO"
	.sectionflags	@""
	.align	4


	//----- nvinfo : EIATTR_CUDA_API_VERSION
	.align		4
        /*0000*/ 	.byte	0x04, 0x37
        /*0002*/ 	.short	(.L_97 - .L_96)
.L_96:
        /*0004*/ 	.word	0x00000082


	//----- nvinfo : EIATTR_KPARAM_INFO
	.align		4
.L_97:
        /*0008*/ 	.byte	0x04, 0x17
        /*000a*/ 	.short	(.L_99 - .L_98)
.L_98:
        /*000c*/ 	.word	0x00000000
        /*0010*/ 	.short	0x0007
        /*0012*/ 	.short	0x0028
        /*0014*/ 	.byte	0x00, 0xf0, 0x11, 0x00


	//----- nvinfo : EIATTR_KPARAM_INFO
	.align		4
.L_99:
        /*0018*/ 	.byte	0x04, 0x17
        /*001a*/ 	.short	(.L_101 - .L_100)
.L_100:
        /*001c*/ 	.word	0x00000000
        /*0020*/ 	.short	0x0006
        /*0022*/ 	.short	0x0024
        /*0024*/ 	.byte	0x00, 0xf0, 0x11, 0x00


	//----- nvinfo : EIATTR_KPARAM_INFO
	.align		4
.L_101:
        /*0028*/ 	.byte	0x04, 0x17
        /*002a*/ 	.short	(.L_103 - .L_102)
.L_102:
        /*002c*/ 	.word	0x00000000
        /*0030*/ 	.short	0x0005
        /*0032*/ 	.short	0x0020
        /*0034*/ 	.byte	0x00, 0xf0, 0x11, 0x00


	//----- nvinfo : EIATTR_KPARAM_INFO
	.align		4
.L_103:
        /*0038*/ 	.byte	0x04, 0x17
        /*003a*/ 	.short	(.L_105 - .L_104)
.L_104:
        /*003c*/ 	.word	0x00000000
        /*0040*/ 	.short	0x0004
        /*0042*/ 	.short	0x001c
        /*0044*/ 	.byte	0x00, 0xf0, 0x11, 0x00


	//----- nvinfo : EIATTR_KPARAM_INFO
	.align		4
.L_105:
        /*0048*/ 	.byte	0x04, 0x17
        /*004a*/ 	.short	(.L_107 - .L_106)
.L_106:
        /*004c*/ 	.word	0x00000000
        /*0050*/ 	.short	0x0003
        /*0052*/ 	.short	0x0018
        /*0054*/ 	.byte	0x00, 0xf0, 0x11, 0x00


	//----- nvinfo : EIATTR_KPARAM_INFO
	.align		4
.L_107:
        /*0058*/ 	.byte	0x04, 0x17
        /*005a*/ 	.short	(.L_109 - .L_108)
.L_108:
        /*005c*/ 	.word	0x00000000
        /*0060*/ 	.short	0x0002
        /*0062*/ 	.short	0x0010
        /*0064*/ 	.byte	0x00, 0xf5, 0x21, 0x00


	//----- nvinfo : EIATTR_KPARAM_INFO
	.align		4
.L_109:
        /*0068*/ 	.byte	0x04, 0x17
        /*006a*/ 	.short	(.L_111 - .L_110)
.L_110:
        /*006c*/ 	.word	0x00000000
        /*0070*/ 	.short	0x0001
        /*0072*/ 	.short	0x0008
        /*0074*/ 	.byte	0x00, 0xf5, 0x21, 0x00


	//----- nvinfo : EIATTR_KPARAM_INFO
	.align		4
.L_111:
        /*0078*/ 	.byte	0x04, 0x17
        /*007a*/ 	.short	(.L_113 - .L_112)
.L_112:
        /*007c*/ 	.word	0x00000000
        /*0080*/ 	.short	0x0000
        /*0082*/ 	.short	0x0000
        /*0084*/ 	.byte	0x00, 0xf5, 0x21, 0x00


	//----- nvinfo : EIATTR_SPARSE_MMA_MASK
	.align		4
.L_113:
        /*0088*/ 	.byte	0x03, 0x50
        /*008a*/ 	.short	0x0000


	//----- nvinfo : EIATTR_MAXREG_COUNT
	.align		4
        /*008c*/ 	.byte	0x03, 0x1b
        /*008e*/ 	.short	0x00ff


	//----- nvinfo : EIATTR_MERCURY_ISA_VERSION
	.align		4
        /*0090*/ 	.byte	0x03, 0x5f
        /*0092*/ 	.short	0x0101


	//----- nvinfo : EIATTR_VRC_CTA_INIT_COUNT
	.align		4
        /*0094*/ 	.byte	0x02, 0x4a
	.zero		1
	.zero		1


	//----- nvinfo : EIATTR_EXIT_INSTR_OFFSETS
	.align		4
        /*0098*/ 	.byte	0x04, 0x1c
        /*009a*/ 	.short	(.L_115 - .L_114)


	//   ....[0]....
.L_114:
        /*009c*/ 	.word	0x000000c0


	//   ....[1]....
        /*00a0*/ 	.word	0x00000210


	//----- nvinfo : EIATTR_CBANK_PARAM_SIZE
	.align		4
.L_115:
        /*00a4*/ 	.byte	0x03, 0x19
        /*00a6*/ 	.short	0x002c


	//----- nvinfo : EIATTR_PARAM_CBANK
	.align		4
        /*00a8*/ 	.byte	0x04, 0x0a
        /*00aa*/ 	.short	(.L_117 - .L_116)
	.align		4
.L_116:
        /*00ac*/ 	.word	index@(.nv.constant0._Z7gpu_subPdS_S_iiiii)
        /*00b0*/ 	.short	0x0380
        /*00b2*/ 	.short	0x002c


	//----- nvinfo : EIATTR_SW_WAR
	.align		4
.L_117:
        /*00b4*/ 	.byte	0x04, 0x36
        /*00b6*/ 	.short	(.L_119 - .L_118)
.L_118:
        /*00b8*/ 	.word	0x00000008
.L_119:


//--------------------- .nv.info._Z7gpu_addPdS_S_iiiii --------------------------
	.section	.nv.info._Z7gpu_addPdS_S_iiiii,"",@"SHT_CUDA_INFO"
	.sectionflags	@""
	.align	4


	//----- nvinfo : EIATTR_CUDA_API_VERSION
	.align		4
        /*0000*/ 	.byte	0x04, 0x37
        /*0002*/ 	.short	(.L_121 - .L_120)
.L_120:
        /*0004*/ 	.word	0x00000082


	//----- nvinfo : EIATTR_KPARAM_INFO
	.align		4
.L_121:
        /*0008*/ 	.byte	0x04, 0x17
        /*000a*/ 	.short	(.L_123 - .L_122)
.L_122:
        /*000c*/ 	.word	0x00000000
        /*0010*/ 	.short	0x0007
        /*0012*/ 	.short	0x0028
        /*0014*/ 	.byte	0x00, 0xf0, 0x11, 0x00


	//----- nvinfo : EIATTR_KPARAM_INFO
	.align		4
.L_123:
        /*0018*/ 	.byte	0x04, 0x17
        /*001a*/ 	.short	(.L_125 - .L_124)
.L_124:
        /*001c*/ 	.word	0x00000000
        /*0020*/ 	.short	0x0006
        /*0022*/ 	.short	0x0024
        /*0024*/ 	.byte	0x00, 0xf0, 0x11, 0x00


	//----- nvinfo : EIATTR_KPARAM_INFO
	.align		4
.L_125:
        /*0028*/ 	.byte	0x04, 0x17
        /*002a*/ 	.short	(.L_127 - .L_126)
.L_126:
        /*002c*/ 	.word	0x00000000
        /*0030*/ 	.short	0x0005
        /*0032*/ 	.short	0x0020
        /*0034*/ 	.byte	0x00, 0xf0, 0x11, 0x00


	//----- nvinfo : EIATTR_KPARAM_INFO
	.align		4
.L_127:
        /*0038*/ 	.byte	0x04, 0x17
        /*003a*/ 	.short	(.L_129 - .L_128)
.L_128:
        /*003c*/ 	.word	0x00000000
        /*0040*/ 	.short	0x0004
        /*0042*/ 	.short	0x001c
        /*0044*/ 	.byte	0x00, 0xf0, 0x11, 0x00


	//----- nvinfo : EIATTR_KPARAM_INFO
	.align		4
.L_129:
        /*0048*/ 	.byte	0x04, 0x17
        /*004a*/ 	.short	(.L_131 - .L_130)
.L_130:
        /*004c*/ 	.word	0x00000000
        /*0050*/ 	.short	0x0003
        /*0052*/ 	.short	0x0018
        /*0054*/ 	.byte	0x00, 0xf0, 0x11, 0x00


	//----- nvinfo : EIATTR_KPARAM_INFO
	.align		4
.L_131:
        /*0058*/ 	.byte	0x04, 0x17
        /*005a*/ 	.short	(.L_133 - .L_132)
.L_132:
        /*005c*/ 	.word	0x00000000
        /*0060*/ 	.short	0x0002
        /*0062*/ 	.short	0x0010
        /*0064*/ 	.byte	0x00, 0xf5, 0x21, 0x00


	//----- nvinfo : EIATTR_KPARAM_INFO
	.align		4
.L_133:
        /*0068*/ 	.byte	0x04, 0x17
        /*006a*/ 	.short	(.L_135 - .L_134)
.L_134:
        /*006c*/ 	.word	0x00000000
        /*0070*/ 	.short	0x0001
        /*0072*/ 	.short	0x0008
        /*0074*/ 	.byte	0x00, 0xf5, 0x21, 0x00


	//----- nvinfo : EIATTR_KPARAM_INFO
	.align		4
.L_135:
        /*0078*/ 	.byte	0x04, 0x17
        /*007a*/ 	.short	(.L_137 - .L_136)
.L_136:
        /*007c*/ 	.word	0x00000000
        /*0080*/ 	.short	0x0000
        /*0082*/ 	.short	0x0000
        /*0084*/ 	.byte	0x00, 0xf5, 0x21, 0x00


	//----- nvinfo : EIATTR_SPARSE_MMA_MASK
	.align		4
.L_137:
        /*0088*/ 	.byte	0x03, 0x50
        /*008a*/ 	.short	0x0000


	//----- nvinfo : EIATTR_MAXREG_COUNT
	.align		4
        /*008c*/ 	.byte	0x03, 0x1b
        /*008e*/ 	.short	0x00ff


	//----- nvinfo : EIATTR_MERCURY_ISA_VERSION
	.align		4
        /*0090*/ 	.byte	0x03, 0x5f
        /*0092*/ 	.short	0x0101


	//----- nvinfo : EIATTR_VRC_CTA_INIT_COUNT
	.align		4
        /*0094*/ 	.byte	0x02, 0x4a
	.zero		1
	.zero		1


	//----- nvinfo : EIATTR_EXIT_INSTR_OFFSETS
	.align		4
        /*0098*/ 	.byte	0x04, 0x1c
        /*009a*/ 	.short	(.L_139 - .L_138)


	//   ....[0]....
.L_138:
        /*009c*/ 	.word	0x000000c0


	//   ....[1]....
        /*00a0*/ 	.word	0x00000210


	//----- nvinfo : EIATTR_CBANK_PARAM_SIZE
	.align		4
.L_139:
        /*00a4*/ 	.byte	0x03, 0x19
        /*00a6*/ 	.short	0x002c


	//----- nvinfo : EIATTR_PARAM_CBANK
	.align		4
        /*00a8*/ 	.byte	0x04, 0x0a
        /*00aa*/ 	.short	(.L_141 - .L_140)
	.align		4
.L_140:
        /*00ac*/ 	.word	index@(.nv.constant0._Z7gpu_addPdS_S_iiiii)
        /*00b0*/ 	.short	0x0380
        /*00b2*/ 	.short	0x002c


	//----- nvinfo : EIATTR_SW_WAR
	.align		4
.L_141:
        /*00b4*/ 	.byte	0x04, 0x36
        /*00b6*/ 	.short	(.L_143 - .L_142)
.L_142:
        /*00b8*/ 	.word	0x00000008
.L_143:


//--------------------- .nv.callgraph             --------------------------
	.section	.nv.callgraph,"",@"SHT_CUDA_CALLGRAPH"
	.align	4
	.sectionentsize	8
	.align		4
        /*0000*/ 	.word	0x00000000
	.align		4
        /*0004*/ 	.word	0xffffffff
	.align		4
        /*0008*/ 	.word	0x00000000
	.align		4
        /*000c*/ 	.word	0xfffffffe
	.align		4
        /*0010*/ 	.word	0x00000000
	.align		4
        /*0014*/ 	.word	0xfffffffd
	.align		4
        /*0018*/ 	.word	0x00000000
	.align		4
        /*001c*/ 	.word	0xfffffffc


//--------------------- .text._Z9gpu_synthPdS_S_S_S_i --------------------------
	.section	.text._Z9gpu_synthPdS_S_S_S_i,"ax",@progbits
	.align	128
        .global         _Z9gpu_synthPdS_S_S_S_i
        .type           _Z9gpu_synthPdS_S_S_S_i,@function
        .size           _Z9gpu_synthPdS_S_S_S_i,(.L_x_14 - _Z9gpu_synthPdS_S_S_S_i)
        .other          _Z9gpu_synthPdS_S_S_S_i,@"STO_CUDA_ENTRY STV_DEFAULT"
_Z9gpu_synthPdS_S_S_S_i:
.text._Z9gpu_synthPdS_S_S_S_i:
[----:B------:R-:W-:Y:S01]  /*0000*/  LDC R1, c[0x0][0x37c] ;  /* 0x0000df00ff017b82 */ /* 0x000fe20000000800 */
[----:B------:R-:W0:Y:S07]  /*0010*/  S2R R3, SR_TID.Y ;  /* 0x0000000000037919 */ /* 0x000e2e0000002200 */
[----:B------:R-:W0:Y:S01]  /*0020*/  S2UR UR4, SR_CTAID.Y ;  /* 0x00000000000479c3 */ /* 0x000e220000002600 */
[----:B------:R-:W1:Y:S01]  /*0030*/  LDCU UR7, c[0x0][0x3a8] ;  /* 0x00007500ff0777ac */ /* 0x000e620008000800 */
[----:B------:R-:W2:Y:S06]  /*0040*/  S2R R5, SR_TID.X ;  /* 0x0000000000057919 */ /* 0x000eac0000002100 */
[----:B------:R-:W0:Y:S08]  /*0050*/  LDC R0, c[0x0][0x364] ;  /* 0x0000d900ff007b82 */ /* 0x000e300000000800 */
[----:B------:R-:W2:Y:S01]  /*0060*/  S2UR UR5, SR_CTAID.X ;  /* 0x00000000000579c3 */ /* 0x000ea20000002500 */
[----:B-1----:R-:W-:-:S07]  /*0070*/  UISETP.GE.AND UP0, UPT, UR7, 0x1, UPT ;  /* 0x000000010700788c */ /* 0x002fce000bf06270 */
[----:B------:R-:W2:Y:S01]  /*0080*/  LDC R2, c[0x0][0x360] ;  /* 0x0000d800ff027b82 */ /* 0x000ea20000000800 */
[----:B------:R-:W-:Y:S01]  /*0090*/  PLOP3.LUT P0, PT, PT, PT, UP0, 0x80, 0x8 ;  /* 0x000000000008781c */ /* 0x000fe20003f0f008 */
[----:B0-----:R-:W-:Y:S02]  /*00a0*/  IMAD R0, R0, UR4, R3 ;  /* 0x0000000400007c24 */ /* 0x001fe4000f8e0203 */
[----:B--2---:R-:W-:-:S05]  /*00b0*/  IMAD R3, R2, UR5, R5 ;  /* 0x0000000502037c24 */ /* 0x004fca000f8e0205 */
[----:B------:R-:W-:-:S04]  /*00c0*/  VIMNMX R0, PT, PT, R0, R3, !PT ;  /* 0x0000000300007248 */ /* 0x000fc80007fe0100 */
[----:B------:R-:W-:-:S13]  /*00d0*/  ISETP.GE.OR P0, PT, R0, UR7, !P0 ;  /* 0x0000000700007c0c */ /* 0x000fda000c706670 */
[----:B------:R-:W-:Y:S05]  /*00e0*/  @P0 EXIT ;  /* 0x000000000000094d */ /* 0x000fea0003800000 */
[----:B------:R-:W-:Y:S02]  /*00f0*/  ULOP3.LUT UR6, UR7, 0x7ffffffc, URZ, 0xc0, !UPT ;  /* 0x7ffffffc07067892 */ /* 0x000fe4000f8ec0ff */
[----:B------:R-:W-:Y:S01]  /*0100*/  UIMAD.WIDE.U32 UR22, UR7, 0x8, URZ ;  /* 0x00000008071678a5 */ /* 0x000fe2000f8e00ff */
[----:B------:R-:W0:Y:S01]  /*0110*/  LDCU.64 UR20, c[0x0][0x358] ;  /* 0x00006b00ff1477ac */ /* 0x000e220008000a00 */
[----:B------:R-:W-:Y:S01]  /*0120*/  USHF.L.U32 UR7, UR7, 0x1, URZ ;  /* 0x0000000107077899 */ /* 0x000fe200080006ff */
[----:B------:R-:W-:-:S11]  /*0130*/  UMOV UR4, URZ ;  /* 0x000000ff00047c82 */ /* 0x000fd60008000000 */
.L_x_4:
[----:B-1----:R-:W1:Y:S01]  /*0140*/  LDCU UR24, c[0x0][0x3a8] ;  /* 0x00007500ff1877ac */ /* 0x002e620008000800 */
[----:B------:R-:W-:Y:S01]  /*0150*/  UMOV UR5, URZ ;  /* 0x000000ff00057c82 */ /* 0x000fe20008000000 */
[----:B-1----:R-:W-:Y:S02]  /*0160*/  UISETP.GE.U32.AND UP0, UPT, UR24, 0x4, UPT ;  /* 0x000000041800788c */ /* 0x002fe4000bf06070 */
[----:B------:R-:W-:Y:S02]  /*0170*/  UIADD3 UR25, UPT, UPT, UR4, UR24, URZ ;  /* 0x0000001804197290 */ /* 0x000fe4000fffe0ff */
[----:B------:R-:W-:Y:S02]  /*0180*/  UIMAD UR9, UR4, UR24, URZ ;  /* 0x00000018040972a4 */ /* 0x000fe4000f8e02ff */
[----:B------:R-:W-:-:S03]  /*0190*/  UIMAD UR8, UR7, UR25, URZ ;  /* 0x00000019070872a4 */ /* 0x000fc6000f8e02ff */
[----:B0-2---:R-:W-:Y:S09]  /*01a0*/  BRA.U !UP0, `(.L_x_0) ;  /* 0x0000000508bc7547 */ /* 0x005ff2000b800000 */
[----:B------:R-:W1:Y:S01]  /*01b0*/  LDCU.128 UR12, c[0x0][0x390] ;  /* 0x00007200ff0c77ac */ /* 0x000e620008000c00 */
[----:B------:R-:W2:Y:S01]  /*01c0*/  LDCU.128 UR16, c[0x0][0x380] ;  /* 0x00007000ff1077ac */ /* 0x000ea20008000c00 */
[----:B------:R-:W-:Y:S02]  /*01d0*/  UIMAD UR5, UR25, UR24, URZ ;  /* 0x00000018190572a4 */ /* 0x000fe4000f8e02ff */
[----:B------:R-:W-:Y:S02]  /*01e0*/  UIMAD UR30, UR7, UR4, URZ ;  /* 0x00000004071e72a4 */ /* 0x000fe4000f8e02ff */
[----:B------:R-:W-:Y:S02]  /*01f0*/  UIADD3 UR26, UPT, UPT, -UR6, URZ, URZ ;  /* 0x000000ff061a7290 */ /* 0x000fe4000fffe1ff */
[----:B------:R-:W-:Y:S02]  /*0200*/  UIMAD.WIDE.U32 UR34, UR8, 0x8, UR22 ;  /* 0x00000008082278a5 */ /* 0x000fe4000f8e0016 */
[----:B------:R-:W-:-:S02]  /*0210*/  ULEA UR5, UR5, UR24, 0x1 ;  /* 0x0000001805057291 */ /* 0x000fc4000f8e08ff */
[----:B-1----:R-:W-:Y:S02]  /*0220*/  UIMAD.WIDE.U32 UR10, UR9, 0x8, UR14 ;  /* 0x00000008090a78a5 */ /* 0x002fe4000f8e000e */
[----:B------:R-:W-:Y:S02]  /*0230*/  UIMAD.WIDE.U32 UR12, UR9, 0x8, UR12 ;  /* 0x00000008090c78a5 */ /* 0x000fe4000f8e000c */
[----:B--2---:R-:W-:Y:S02]  /*0240*/  UIMAD.WIDE.U32 UR14, UR9, 0x8, UR18 ;  /* 0x00000008090e78a5 */ /* 0x004fe4000f8e0012 */
[----:B------:R-:W-:Y:S02]  /*0250*/  UIMAD.WIDE.U32 UR16, UR9, 0x8, UR16 ;  /* 0x00000008091078a5 */ /* 0x000fe4000f8e0010 */
[----:B------:R-:W-:Y:S02]  /*0260*/  UIADD3 UR29, UP0, UPT, UR10, 0x10, URZ ;  /* 0x000000100a1d7890 */ /* 0x000fe4000ff1e0ff */
[----:B------:R-:W-:-:S02]  /*0270*/  UIADD3 UR28, UP1, UPT, UR12, 0x10, URZ ;  /* 0x000000100c1c7890 */ /* 0x000fc4000ff3e0ff */
[----:B------:R-:W-:Y:S02]  /*0280*/  UIADD3 UR27, UP2, UPT, UR14, 0x10, URZ ;  /* 0x000000100e1b7890 */ /* 0x000fe4000ff5e0ff */
[----:B------:R-:W-:Y:S01]  /*0290*/  UIADD3 UR25, UP3, UPT, UR16, 0x10, URZ ;  /* 0x0000001010197890 */ /* 0x000fe2000ff7e0ff */
[----:B------:R-:W-:Y:S01]  /*02a0*/  IMAD.U32 R8, RZ, RZ, UR29 ;  /* 0x0000001dff087e24 */ /* 0x000fe2000f8e00ff */
[----:B------:R-:W-:Y:S01]  /*02b0*/  ULEA UR9, UR9, UR24, 0x1 ;  /* 0x0000001809097291 */ /* 0x000fe2000f8e08ff */
[----:B------:R-:W-:Y:S01]  /*02c0*/  MOV R22, UR28 ;  /* 0x0000001c00167c02 */ /* 0x000fe20008000f00 */
[----:B------:R-:W-:Y:S01]  /*02d0*/  UIADD3.X UR10, UPT, UPT, URZ, UR11, URZ, UP0, !UPT ;  /* 0x0000000bff0a7290 */ /* 0x000fe200087fe4ff */
[----:B------:R-:W-:Y:S01]  /*02e0*/  IMAD.U32 R2, RZ, RZ, UR27 ;  /* 0x0000001bff027e24 */ /* 0x000fe2000f8e00ff */
[----:B------:R-:W-:Y:S01]  /*02f0*/  UIADD3.X UR12, UPT, UPT, URZ, UR13, URZ, UP1, !UPT ;  /* 0x0000000dff0c7290 */ /* 0x000fe20008ffe4ff */
[----:B------:R-:W-:Y:S01]  /*0300*/  IMAD.U32 R4, RZ, RZ, UR25 ;  /* 0x00000019ff047e24 */ /* 0x000fe2000f8e00ff */
[----:B------:R-:W-:Y:S01]  /*0310*/  UIADD3.X UR14, UPT, UPT, URZ, UR15, URZ, UP2, !UPT ;  /* 0x0000000fff0e7290 */ /* 0x000fe200097fe4ff */
[----:B------:R-:W-:Y:S01]  /*0320*/  IMAD.U32 R0, RZ, RZ, UR9 ;  /* 0x00000009ff007e24 */ /* 0x000fe2000f8e00ff */
[----:B------:R-:W-:Y:S01]  /*0330*/  UIADD3.X UR16, UPT, UPT, URZ, UR17, URZ, UP3, !UPT ;  /* 0x00000011ff107290 */ /* 0x000fe20009ffe4ff */
[----:B------:R-:W-:Y:S01]  /*0340*/  MOV R9, UR10 ;  /* 0x0000000a00097c02 */ /* 0x000fe20008000f00 */
[----:B------:R-:W-:Y:S01]  /*0350*/  IMAD.U32 R23, RZ, RZ, UR12 ;  /* 0x0000000cff177e24 */ /* 0x000fe2000f8e00ff */
[----:B------:R-:W1:Y:S01]  /*0360*/  LDCU.64 UR18, c[0x0][0x3a0] ;  /* 0x00007400ff1277ac */ /* 0x000e620008000a00 */
[----:B------:R-:W-:-:S02]  /*0370*/  MOV R3, UR14 ;  /* 0x0000000e00037c02 */ /* 0x000fc40008000f00 */
[----:B------:R-:W-:Y:S01]  /*0380*/  IMAD.U32 R5, RZ, RZ, UR16 ;  /* 0x00000010ff057e24 */ /* 0x000fe2000f8e00ff */
[----:B------:R-:W-:-:S12]  /*0390*/  UIMAD.WIDE.U32 UR32, UR30, 0x8, UR22 ;  /* 0x000000081e2078a5 */ /* 0x000fd8000f8e0016 */
.L_x_1:
[----:B0-----:R-:W2:Y:S01]  /*03a0*/  LDG.E.64 R6, desc[UR20][R4.64+-0x10] ;  /* 0xfffff01404067981 */ /* 0x001ea2000c1e1b00 */
[----:B-1----:R-:W-:Y:S01]  /*03b0*/  UMOV UR10, UR18 ;  /* 0x00000012000a7c82 */ /* 0x002fe20008000000 */
[----:B------:R-:W-:Y:S01]  /*03c0*/  UMOV UR11, UR19 ;  /* 0x00000013000b7c82 */ /* 0x000fe20008000000 */
[----:B------:R-:W0:Y:S01]  /*03d0*/  LDC.64 R12, c[0x0][0x3a0] ;  /* 0x0000e800ff0c7b82 */ /* 0x000e220000000a00 */
[----:B------:R-:W-:-:S06]  /*03e0*/  UIMAD.WIDE.U32 UR12, UR30, 0x8, UR10 ;  /* 0x000000081e0c78a5 */ /* 0x000fcc000f8e000a */
[----:B------:R-:W-:Y:S01]  /*03f0*/  MOV R16, UR12 ;  /* 0x0000000c00107c02 */ /* 0x000fe20008000f00 */
[----:B------:R-:W-:-:S05]  /*0400*/  IMAD.U32 R17, RZ, RZ, UR13 ;  /* 0x0000000dff117e24 */ /* 0x000fca000f8e00ff */
[----:B--2---:R1:W-:Y:S04]  /*0410*/  STG.E.64 desc[UR20][R16.64], R6 ;  /* 0x0000000610007986 */ /* 0x0043e8000c101b14 */
[----:B------:R-:W2:Y:S01]  /*0420*/  LDG.E.64 R10, desc[UR20][R2.64+-0x10] ;  /* 0xfffff014020a7981 */ /* 0x000ea2000c1e1b00 */
[----:B0-----:R-:W-:Y:S01]  /*0430*/  IMAD.WIDE.U32 R12, R0, 0x8, R12 ;  /* 0x00000008000c7825 */ /* 0x001fe200078e000c */
[----:B-1----:R-:W-:-:S03]  /*0440*/  MOV R6, R22 ;  /* 0x0000001600067202 */ /* 0x002fc60000000f00 */
[----:B------:R-:W-:Y:S01]  /*0450*/  IMAD.MOV.U32 R7, RZ, RZ, R23 ;  /* 0x000000ffff077224 */ /* 0x000fe200078e0017 */
[----:B--2---:R0:W-:Y:S04]  /*0460*/  STG.E.64 desc[UR20][R12.64], R10 ;  /* 0x0000000a0c007986 */ /* 0x0041e8000c101b14 */
[----:B------:R-:W2:Y:S01]  /*0470*/  LDG.E.64 R14, desc[UR20][R6.64+-0x10] ;  /* 0xfffff014060e7981 */ /* 0x000ea2000c1e1b00 */
[----:B------:R-:W-:-:S06]  /*0480*/  UIMAD.WIDE.U32 UR14, UR8, 0x8, UR10 ;  /* 0x00000008080e78a5 */ /* 0x000fcc000f8e000a */
[----:B------:R-:W-:Y:S01]  /*0490*/  MOV R22, UR14 ;  /* 0x0000000e00167c02 */ /* 0x000fe20008000f00 */
[----:B------:R-:W-:Y:S01]  /*04a0*/  IMAD.U32 R23, RZ, RZ, UR15 ;  /* 0x0000000fff177e24 */ /* 0x000fe2000f8e00ff */
[----:B------:R-:W-:-:S04]  /*04b0*/  UIMAD.WIDE.U32 UR10, UR5, 0x8, UR10 ;  /* 0x00000008050a78a5 */ /* 0x000fc8000f8e000a */
[----:B--2---:R1:W-:Y:S04]  /*04c0*/  STG.E.64 desc[UR20][R22.64], R14 ;  /* 0x0000000e16007986 */ /* 0x0043e8000c101b14 */
[----:B------:R-:W2:Y:S01]  /*04d0*/  LDG.E.64 R16, desc[UR20][R8.64+-0x10] ;  /* 0xfffff01408107981 */ /* 0x000ea2000c1e1b00 */
[----:B------:R-:W-:Y:S01]  /*04e0*/  MOV R24, UR10 ;  /* 0x0000000a00187c02 */ /* 0x000fe20008000f00 */
[----:B------:R-:W-:Y:S01]  /*04f0*/  IMAD.U32 R25, RZ, RZ, UR11 ;  /* 0x0000000bff197e24 */ /* 0x000fe2000f8e00ff */
[----:B0-----:R-:W-:Y:S01]  /*0500*/  MOV R12, UR12 ;  /* 0x0000000c000c7c02 */ /* 0x001fe20008000f00 */
[----:B------:R-:W-:-:S03]  /*0510*/  IMAD.U32 R13, RZ, RZ, UR13 ;  /* 0x0000000dff0d7e24 */ /* 0x000fc6000f8e00ff */
[----:B--2---:R0:W-:Y:S04]  /*0520*/  STG.E.64 desc[UR20][R24.64], R16 ;  /* 0x0000001018007986 */ /* 0x0041e8000c101b14 */
[----:B------:R-:W2:Y:S01]  /*0530*/  LDG.E.64 R18, desc[UR20][R4.64+-0x8] ;  /* 0xfffff81404127981 */ /* 0x000ea2000c1e1b00 */
[----:B------:R-:W-:-:S04]  /*0540*/  UIADD3 UR9, UP0, UPT, UR32, UR18, URZ ;  /* 0x0000001220097290 */ /* 0x000fc8000ff1e0ff */
[----:B------:R-:W-:Y:S01]  /*0550*/  UIADD3.X UR10, UPT, UPT, UR33, UR19, URZ, UP0, !UPT ;  /* 0x00000013210a7290 */ /* 0x000fe200087fe4ff */
[----:B--2---:R2:W-:Y:S04]  /*0560*/  STG.E.64 desc[UR20][R12.64+0x8], R18 ;  /* 0x000008120c007986 */ /* 0x0045e8000c101b14 */
[----:B------:R-:W3:Y:S01]  /*0570*/  LDG.E.64 R20, desc[UR20][R2.64+-0x8] ;  /* 0xfffff81402147981 */ /* 0x000ee2000c1e1b00 */
[----:B------:R-:W-:Y:S01]  /*0580*/  MOV R10, UR9 ;  /* 0x00000009000a7c02 */ /* 0x000fe20008000f00 */
[----:B------:R-:W-:-:S05]  /*0590*/  IMAD.U32 R11, RZ, RZ, UR10 ;  /* 0x0000000aff0b7e24 */ /* 0x000fca000f8e00ff */
[----:B---3--:R3:W-:Y:S04]  /*05a0*/  STG.E.64 desc[UR20][R10.64+0x8], R20 ;  /* 0x000008140a007986 */ /* 0x0087e8000c101b14 */
[----:B-1----:R-:W4:Y:S01]  /*05b0*/  LDG.E.64 R14, desc[UR20][R6.64+-0x8] ;  /* 0xfffff814060e7981 */ /* 0x002f22000c1e1b00 */
[----:B------:R-:W-:-:S04]  /*05c0*/  UIADD3 UR9, UP0, UPT, UR34, UR18, URZ ;  /* 0x0000001222097290 */ /* 0x000fc8000ff1e0ff */
[----:B------:R-:W-:Y:S01]  /*05d0*/  UIADD3.X UR10, UPT, UPT, UR35, UR19, URZ, UP0, !UPT ;  /* 0x00000013230a7290 */ /* 0x000fe200087fe4ff */
[----:B----4-:R1:W-:Y:S04]  /*05e0*/  STG.E.64 desc[UR20][R22.64+0x8], R14 ;  /* 0x0000080e16007986 */ /* 0x0103e8000c101b14 */
[----:B0-----:R-:W4:Y:S01]  /*05f0*/  LDG.E.64 R16, desc[UR20][R8.64+-0x8] ;  /* 0xfffff81408107981 */ /* 0x001f22000c1e1b00 */
[----:B--2---:R-:W-:Y:S01]  /*0600*/  MOV R12, UR9 ;  /* 0x00000009000c7c02 */ /* 0x004fe20008000f00 */
[----:B------:R-:W-:Y:S01]  /*0610*/  IMAD.U32 R13, RZ, RZ, UR10 ;  /* 0x0000000aff0d7e24 */ /* 0x000fe2000f8e00ff */
[----:B------:R-:W-:Y:S01]  /*0620*/  MOV R24, UR12 ;  /* 0x0000000c00187c02 */ /* 0x000fe20008000f00 */
[----:B------:R-:W-:-:S03]  /*0630*/  IMAD.U32 R25, RZ, RZ, UR13 ;  /* 0x0000000dff197e24 */ /* 0x000fc6000f8e00ff */
[----:B----4-:R0:W-:Y:S04]  /*0640*/  STG.E.64 desc[UR20][R12.64+0x8], R16 ;  /* 0x000008100c007986 */ /* 0x0101e8000c101b14 */
[----:B------:R-:W2:Y:S04]  /*0650*/  LDG.E.64 R18, desc[UR20][R4.64] ;  /* 0x0000001404127981 */ /* 0x000ea8000c1e1b00 */
[----:B--2---:R2:W-:Y:S04]  /*0660*/  STG.E.64 desc[UR20][R24.64+0x10], R18 ;  /* 0x0000101218007986 */ /* 0x0045e8000c101b14 */
[----:B---3--:R-:W3:Y:S01]  /*0670*/  LDG.E.64 R20, desc[UR20][R2.64] ;  /* 0x0000001402147981 */ /* 0x008ee2000c1e1b00 */
[----:B------:R-:W-:Y:S01]  /*0680*/  MOV R26, UR14 ;  /* 0x0000000e001a7c02 */ /* 0x000fe20008000f00 */
[----:B------:R-:W-:-:S02]  /*0690*/  IMAD.U32 R27, RZ, RZ, UR15 ;  /* 0x0000000fff1b7e24 */ /* 0x000fc4000f8e00ff */
[----:B---3--:R3:W-:Y:S04]  /*06a0*/  STG.E.64 desc[UR20][R10.64+0x10], R20 ;  /* 0x000010140a007986 */ /* 0x0087e8000c101b14 */
[----:B-1----:R-:W4:Y:S04]  /*06b0*/  LDG.E.64 R14, desc[UR20][R6.64] ;  /* 0x00000014060e7981 */ /* 0x002f28000c1e1b00 */
[----:B----4-:R1:W-:Y:S04]  /*06c0*/  STG.E.64 desc[UR20][R26.64+0x10], R14 ;  /* 0x0000100e1a007986 */ /* 0x0103e8000c101b14 */
[----:B------:R-:W4:Y:S01]  /*06d0*/  LDG.E.64 R22, desc[UR20][R8.64] ;  /* 0x0000001408167981 */ /* 0x000f22000c1e1b00 */
[----:B------:R-:W-:Y:S01]  /*06e0*/  MOV R28, UR12 ;  /* 0x0000000c001c7c02 */ /* 0x000fe20008000f00 */
[----:B------:R-:W-:-:S02]  /*06f0*/  IMAD.U32 R29, RZ, RZ, UR13 ;  /* 0x0000000dff1d7e24 */ /* 0x000fc4000f8e00ff */
[----:B----4-:R4:W-:Y:S04]  /*0700*/  STG.E.64 desc[UR20][R12.64+0x10], R22 ;  /* 0x000010160c007986 */ /* 0x0109e8000c101b14 */
[----:B0-----:R-:W5:Y:S04]  /*0710*/  LDG.E.64 R16, desc[UR20][R4.64+0x8] ;  /* 0x0000081404107981 */ /* 0x001f68000c1e1b00 */
[----:B-----5:R0:W-:Y:S04]  /*0720*/  STG.E.64 desc[UR20][R28.64+0x18], R16 ;  /* 0x000018101c007986 */ /* 0x0201e8000c101b14 */
[----:B--2---:R-:W2:Y:S01]  /*0730*/  LDG.E.64 R18, desc[UR20][R2.64+0x8] ;  /* 0x0000081402127981 */ /* 0x004ea2000c1e1b00 */
[----:B------:R-:W-:Y:S01]  /*0740*/  MOV R24, UR14 ;  /* 0x0000000e00187c02 */ /* 0x000fe20008000f00 */
[----:B------:R-:W-:-:S02]  /*0750*/  IMAD.U32 R25, RZ, RZ, UR15 ;  /* 0x0000000fff197e24 */ /* 0x000fc4000f8e00ff */
[----:B--2---:R0:W-:Y:S04]  /*0760*/  STG.E.64 desc[UR20][R10.64+0x18], R18 ;  /* 0x000018120a007986 */ /* 0x0041e8000c101b14 */
[----:B---3--:R-:W2:Y:S04]  /*0770*/  LDG.E.64 R20, desc[UR20][R6.64+0x8] ;  /* 0x0000081406147981 */ /* 0x008ea8000c1e1b00 */
[----:B--2---:R0:W-:Y:S04]  /*0780*/  STG.E.64 desc[UR20][R24.64+0x18], R20 ;  /* 0x0000181418007986 */ /* 0x0041e8000c101b14 */
[----:B-1----:R1:W2:Y:S01]  /*0790*/  LDG.E.64 R14, desc[UR20][R8.64+0x8] ;  /* 0x00000814080e7981 */ /* 0x0022a2000c1e1b00 */
[----:B------:R-:W-:Y:S01]  /*07a0*/  UIADD3 UR18, UP0, UPT, UR18, 0x20, URZ ;  /* 0x0000002012127890 */ /* 0x000fe2000ff1e0ff */
[----:B----4-:R-:W-:Y:S01]  /*07b0*/  IADD3 R22, P1, PT, R6, 0x20, RZ ;  /* 0x0000002006167810 */ /* 0x010fe20007f3e0ff */
[----:B------:R-:W-:Y:S01]  /*07c0*/  UIADD3 UR26, UPT, UPT, UR26, 0x4, URZ ;  /* 0x000000041a1a7890 */ /* 0x000fe2000fffe0ff */
[----:B------:R-:W-:Y:S01]  /*07d0*/  IADD3 R4, P3, PT, R4, 0x20, RZ ;  /* 0x0000002004047810 */ /* 0x000fe20007f7e0ff */
[----:B------:R-:W-:Y:S01]  /*07e0*/  UIADD3.X UR19, UPT, UPT, URZ, UR19, URZ, UP0, !UPT ;  /* 0x00000013ff137290 */ /* 0x000fe200087fe4ff */
[----:B------:R-:W-:Y:S01]  /*07f0*/  IADD3 R2, P2, PT, R2, 0x20, RZ ;  /* 0x0000002002027810 */ /* 0x000fe20007f5e0ff */
[----:B------:R-:W-:Y:S01]  /*0800*/  UISETP.NE.AND UP0, UPT, UR26, URZ, UPT ;  /* 0x000000ff1a00728c */ /* 0x000fe2000bf05270 */
[----:B------:R-:W-:Y:S01]  /*0810*/  IMAD.X R23, RZ, RZ, R7, P1 ;  /* 0x000000ffff177224 */ /* 0x000fe200008e0607 */
[----:B------:R-:W-:Y:S01]  /*0820*/  IADD3 R0, PT, PT, R0, 0x4, RZ ;  /* 0x0000000400007810 */ /* 0x000fe20007ffe0ff */
[----:B------:R-:W-:Y:S01]  /*0830*/  IMAD.X R5, RZ, RZ, R5, P3 ;  /* 0x000000ffff057224 */ /* 0x000fe200018e0605 */
[----:B-1----:R-:W-:-:S02]  /*0840*/  IADD3 R8, P0, PT, R8, 0x20, RZ ;  /* 0x0000002008087810 */ /* 0x002fc40007f1e0ff */
[----:B------:R-:W-:Y:S02]  /*0850*/  IADD3.X R3, PT, PT, RZ, R3, RZ, P2, !PT ;  /* 0x00000003ff037210 */ /* 0x000fe400017fe4ff */
[----:B------:R-:W-:Y:S01]  /*0860*/  IADD3.X R9, PT, PT, RZ, R9, RZ, P0, !PT ;  /* 0x00000009ff097210 */ /* 0x000fe200007fe4ff */
[----:B--2---:R0:W-:Y:S01]  /*0870*/  STG.E.64 desc[UR20][R12.64+0x18], R14 ;  /* 0x0000180e0c007986 */ /* 0x0041e2000c101b14 */
[----:B------:R-:W-:Y:S07]  /*0880*/  BRA.U UP0, `(.L_x_1) ;  /* 0xfffffff900c47547 */ /* 0x000fee000b83ffff */
[----:B------:R-:W-:-:S05]  /*0890*/  UMOV UR5, UR6 ;  /* 0x0000000600057c82 */ /* 0x000fca0008000000 */
.L_x_0:
[----:B------:R-:W-:-:S09]  /*08a0*/  ULOP3.LUT UP0, UR9, UR24, 0x3, URZ, 0xc0, !UPT ;  /* 0x0000000318097892 */ /* 0x000fd2000f80c0ff */
[----:B------:R-:W-:Y:S05]  /*08b0*/  BRA.U !UP0, `(.L_x_2) ;  /* 0x00000009082c7547 */ /* 0x000fea000b800000 */
[----:B------:R-:W-:Y:S02]  /*08c0*/  UISETP.NE.AND UP1, UPT, UR9, 0x1, UPT ;  /* 0x000000010900788c */ /* 0x000fe4000bf25270 */
[----:B------:R-:W-:Y:S02]  /*08d0*/  ULOP3.LUT UR10, UR24, 0x1, URZ, 0xc0, !UPT ;  /* 0x00000001180a7892 */ /* 0x000fe4000f8ec0ff */
[----:B------:R-:W-:Y:S02]  /*08e0*/  UIMAD UR9, UR4, UR24, URZ ;  /* 0x00000018040972a4 */ /* 0x000fe4000f8e02ff */
[----:B------:R-:W-:-:S03]  /*08f0*/  UISETP.NE.U32.AND UP0, UPT, UR10, 0x1, UPT ;  /* 0x000000010a00788c */ /* 0x000fc6000bf05070 */
[----:B------:R-:W-:Y:S08]  /*0900*/  BRA.U !UP1, `(.L_x_3) ;  /* 0x0000000509747547 */ /* 0x000ff0000b800000 */
[----:B------:R-:W1:Y:S01]  /*0910*/  LDCU.128 UR12, c[0x0][0x380] ;  /* 0x00007000ff0c77ac */ /* 0x000e620008000c00 */
[----:B------:R-:W-:Y:S01]  /*0920*/  UIADD3 UR18, UPT, UPT, UR9, UR5, URZ ;  /* 0x0000000509127290 */ /* 0x000fe2000fffe0ff */
[----:B------:R-:W2:Y:S03]  /*0930*/  LDCU.64 UR16, c[0x0][0x3a0] ;  /* 0x00007400ff1077ac */ /* 0x000ea60008000a00 */
[----:B-1----:R-:W-:-:S06]  /*0940*/  UIMAD.WIDE.U32 UR10, UR18, 0x8, UR12 ;  /* 0x00000008120a78a5 */ /* 0x002fcc000f8e000c */
[----:B------:R-:W-:Y:S01]  /*0950*/  IMAD.U32 R2, RZ, RZ, UR10 ;  /* 0x0000000aff027e24 */ /* 0x000fe2000f8e00ff */
[----:B------:R-:W-:-:S06]  /*0960*/  MOV R3, UR11 ;  /* 0x0000000b00037c02 */ /* 0x000fcc0008000f00 */
[----:B0-----:R-:W3:Y:S01]  /*0970*/  LDG.E.64 R2, desc[UR20][R2.64] ;  /* 0x0000001402027981 */ /* 0x001ee2000c1e1b00 */
[----:B------:R-:W-:Y:S02]  /*0980*/  UIADD3 UR19, UPT, UPT, UR9, UR18, URZ ;  /* 0x0000001209137290 */ /* 0x000fe4000fffe0ff */
[----:B------:R-:W-:Y:S02]  /*0990*/  UIMAD.WIDE.U32 UR10, UR18, 0x8, UR14 ;  /* 0x00000008120a78a5 */ /* 0x000fe4000f8e000e */
[----:B--2---:R-:W-:-:S04]  /*09a0*/  UIMAD.WIDE.U32 UR12, UR19, 0x8, UR16 ;  /* 0x00000008130c78a5 */ /* 0x004fc8000f8e0010 */
[----:B------:R-:W-:Y:S01]  /*09b0*/  IMAD.U32 R4, RZ, RZ, UR10 ;  /* 0x0000000aff047e24 */ /* 0x000fe2000f8e00ff */
[----:B------:R-:W-:Y:S01]  /*09c0*/  MOV R5, UR11 ;  /* 0x0000000b00057c02 */ /* 0x000fe20008000f00 */
[----:B------:R-:W-:Y:S01]  /*09d0*/  IMAD.U32 R8, RZ, RZ, UR12 ;  /* 0x0000000cff087e24 */ /* 0x000fe2000f8e00ff */
[----:B------:R-:W-:-:S04]  /*09e0*/  MOV R9, UR13 ;  /* 0x0000000d00097c02 */ /* 0x000fc80008000f00 */
[----:B------:R-:W0:Y:S01]  /*09f0*/  LDCU.128 UR12, c[0x0][0x390] ;  /* 0x00007200ff0c77ac */ /* 0x000e220008000c00 */
[----:B---3--:R1:W-:Y:S04]  /*0a00*/  STG.E.64 desc[UR20][R8.64], R2 ;  /* 0x0000000208007986 */ /* 0x0083e8000c101b14 */
[----:B------:R-:W2:Y:S01]  /*0a10*/  LDG.E.64 R4, desc[UR20][R4.64] ;  /* 0x0000001404047981 */ /* 0x000ea2000c1e1b00 */
[----:B------:R-:W-:Y:S02]  /*0a20*/  UIADD3 UR10, UPT, UPT, UR19, UR24, URZ ;  /* 0x00000018130a7290 */ /* 0x000fe4000fffe0ff */
[----:B0-----:R-:W-:Y:S02]  /*0a30*/  UIMAD.WIDE.U32 UR12, UR18, 0x8, UR12 ;  /* 0x00000008120c78a5 */ /* 0x001fe4000f8e000c */
[----:B------:R-:W-:-:S04]  /*0a40*/  UIMAD.WIDE.U32 UR10, UR10, 0x8, UR16 ;  /* 0x000000080a0a78a5 */ /* 0x000fc8000f8e0010 */
[----:B------:R-:W-:Y:S01]  /*0a50*/  IMAD.U32 R6, RZ, RZ, UR12 ;  /* 0x0000000cff067e24 */ /* 0x000fe2000f8e00ff */
[----:B------:R-:W-:Y:S01]  /*0a60*/  MOV R7, UR13 ;  /* 0x0000000d00077c02 */ /* 0x000fe20008000f00 */
[----:B------:R-:W-:Y:S01]  /*0a70*/  IMAD.U32 R10, RZ, RZ, UR10 ;  /* 0x0000000aff0a7e24 */ /* 0x000fe2000f8e00ff */
[----:B------:R-:W-:Y:S01]  /*0a80*/  MOV R11, UR11 ;  /* 0x0000000b000b7c02 */ /* 0x000fe20008000f00 */
[----:B------:R-:W-:-:S04]  /*0a90*/  UIADD3 UR19, UPT, UPT, UR8, UR5, URZ ;  /* 0x0000000508137290 */ /* 0x000fc8000fffe0ff */
[----:B--2---:R0:W-:Y:S04]  /*0aa0*/  STG.E.64 desc[UR20][R10.64], R4 ;  /* 0x000000040a007986 */ /* 0x0041e8000c101b14 */
[----:B------:R-:W2:Y:S01]  /*0ab0*/  LDG.E.64 R6, desc[UR20][R6.64] ;  /* 0x0000001406067981 */ /* 0x000ea2000c1e1b00 */
[----:B------:R-:W-:Y:S02]  /*0ac0*/  UIMAD.WIDE.U32 UR12, UR19, 0x8, UR16 ;  /* 0x00000008130c78a5 */ /* 0x000fe4000f8e0010 */
[----:B------:R-:W-:-:S04]  /*0ad0*/  UIMAD.WIDE.U32 UR10, UR18, 0x8, UR14 ;  /* 0x00000008120a78a5 */ /* 0x000fc8000f8e000e */
[----:B-1----:R-:W-:Y:S01]  /*0ae0*/  IMAD.U32 R8, RZ, RZ, UR12 ;  /* 0x0000000cff087e24 */ /* 0x002fe2000f8e00ff */
[----:B------:R-:W-:Y:S01]  /*0af0*/  MOV R9, UR13 ;  /* 0x0000000d00097c02 */ /* 0x000fe20008000f00 */
[----:B------:R-:W-:Y:S01]  /*0b00*/  IMAD.U32 R2, RZ, RZ, UR10 ;  /* 0x0000000aff027e24 */ /* 0x000fe2000f8e00ff */
[----:B------:R-:W-:Y:S02]  /*0b10*/  MOV R3, UR11 ;  /* 0x0000000b00037c02 */ /* 0x000fe40008000f00 */
[----:B------:R-:W1:Y:S01]  /*0b20*/  LDCU.128 UR12, c[0x0][0x380] ;  /* 0x00007000ff0c77ac */ /* 0x000e620008000c00 */
[----:B------:R-:W-:Y:S01]  /*0b30*/  UIADD3 UR25, UP1, UPT, UR9, UR5, URZ ;  /* 0x0000000509197290 */ /* 0x000fe2000ff3e0ff */
[----:B--2---:R2:W-:Y:S04]  /*0b40*/  STG.E.64 desc[UR20][R8.64], R6 ;  /* 0x0000000608007986 */ /* 0x0045e8000c101b14 */
[----:B------:R-:W3:Y:S01]  /*0b50*/  LDG.E.64 R2, desc[UR20][R2.64] ;  /* 0x0000001402027981 */ /* 0x000ee2000c1e1b00 */
[----:B------:R-:W-:-:S02]  /*0b60*/  UIADD3.X UR10, UPT, UPT, URZ, URZ, URZ, UP1, !UPT ;  /* 0x000000ffff0a7290 */ /* 0x000fc40008ffe4ff */
[----:B------:R-:W-:Y:S02]  /*0b70*/  USHF.L.U32 UR18, UR25, 0x3, URZ ;  /* 0x0000000319127899 */ /* 0x000fe400080006ff */
[----:B------:R-:W-:Y:S02]  /*0b80*/  USHF.L.U64.HI UR25, UR25, 0x3, UR10 ;  /* 0x0000000319197899 */ /* 0x000fe4000801020a */
[----:B-1----:R-:W-:Y:S02]  /*0b90*/  UIADD3 UR12, UP1, UPT, UR18, UR12, URZ ;  /* 0x0000000c120c7290 */ /* 0x002fe4000ff3e0ff */
[----:B------:R-:W-:Y:S02]  /*0ba0*/  UIADD3 UR10, UPT, UPT, UR19, UR24, URZ ;  /* 0x00000018130a7290 */ /* 0x000fe4000fffe0ff */
[----:B------:R-:W-:Y:S02]  /*0bb0*/  UIADD3.X UR13, UPT, UPT, UR25, UR13, URZ, UP1, !UPT ;  /* 0x0000000d190d7290 */ /* 0x000fe40008ffe4ff */
[----:B------:R-:W-:Y:S01]  /*0bc0*/  UIMAD.WIDE.U32 UR10, UR10, 0x8, UR16 ;  /* 0x000000080a0a78a5 */ /* 0x000fe2000f8e0010 */
[----:B0-----:R-:W-:Y:S01]  /*0bd0*/  IMAD.U32 R4, RZ, RZ, UR12 ;  /* 0x0000000cff047e24 */ /* 0x001fe2000f8e00ff */
[----:B------:R-:W0:Y:S02]  /*0be0*/  LDCU.64 UR16, c[0x0][0x3a0] ;  /* 0x00007400ff1077ac */ /* 0x000e240008000a00 */
[----:B------:R-:W-:-:S02]  /*0bf0*/  MOV R5, UR13 ;  /* 0x0000000d00057c02 */ /* 0x000fc40008000f00 */
[----:B--2---:R-:W-:Y:S01]  /*0c00*/  IMAD.U32 R8, RZ, RZ, UR10 ;  /* 0x0000000aff087e24 */ /* 0x004fe2000f8e00ff */
[----:B------:R-:W-:Y:S01]  /*0c10*/  MOV R9, UR11 ;  /* 0x0000000b00097c02 */ /* 0x000fe20008000f00 */
[----:B------:R-:W-:-:S04]  /*0c20*/  UIMAD UR11, UR4, UR24, URZ ;  /* 0x00000018040b72a4 */ /* 0x000fc8000f8e02ff */
[----:B---3--:R1:W-:Y:S04]  /*0c30*/  STG.E.64 desc[UR20][R8.64], R2 ;  /* 0x0000000208007986 */ /* 0x0083e8000c101b14 */
[----:B------:R-:W2:Y:S01]  /*0c40*/  LDG.E.64 R4, desc[UR20][R4.64+0x8] ;  /* 0x0000081404047981 */ /* 0x000ea2000c1e1b00 */
[----:B------:R-:W-:Y:S02]  /*0c50*/  ULEA UR11, UP1, UR11, UR5, 0x1 ;  /* 0x000000050b0b7291 */ /* 0x000fe4000f8208ff */
[----:B------:R-:W-:Y:S02]  /*0c60*/  UIADD3 UR14, UP2, UPT, UR18, UR14, URZ ;  /* 0x0000000e120e7290 */ /* 0x000fe4000ff5e0ff */
[----:B------:R-:W-:Y:S02]  /*0c70*/  UIADD3.X UR12, UPT, UPT, URZ, URZ, URZ, UP1, !UPT ;  /* 0x000000ffff0c7290 */ /* 0x000fe40008ffe4ff */
[----:B0-----:R-:W-:-:S02]  /*0c80*/  ULEA UR10, UP1, UR11, UR16, 0x3 ;  /* 0x000000100b0a7291 */ /* 0x001fc4000f8218ff */
[----:B------:R-:W-:Y:S01]  /*0c90*/  UIADD3.X UR15, UPT, UPT, UR25, UR15, URZ, UP2, !UPT ;  /* 0x0000000f190f7290 */ /* 0x000fe200097fe4ff */
[----:B-1----:R-:W-:Y:S01]  /*0ca0*/  MOV R2, UR14 ;  /* 0x0000000e00027c02 */ /* 0x002fe20008000f00 */
[----:B------:R-:W-:Y:S02]  /*0cb0*/  ULEA.HI.X UR11, UR11, UR17, UR12, 0x3, UP1 ;  /* 0x000000110b0b7291 */ /* 0x000fe400088f1c0c */
[----:B------:R-:W-:Y:S02]  /*0cc0*/  IMAD.U32 R6, RZ, RZ, UR10 ;  /* 0x0000000aff067e24 */ /* 0x000fe4000f8e00ff */
[----:B------:R-:W-:Y:S02]  /*0cd0*/  MOV R3, UR15 ;  /* 0x0000000f00037c02 */ /* 0x000fe40008000f00 */
[----:B------:R-:W-:-:S03]  /*0ce0*/  IMAD.U32 R7, RZ, RZ, UR11 ;  /* 0x0000000bff077e24 */ /* 0x000fc6000f8e00ff */
[----:B------:R-:W0:Y:S02]  /*0cf0*/  LDCU.128 UR12, c[0x0][0x390] ;  /* 0x00007200ff0c77ac */ /* 0x000e240008000c00 */
[----:B--2---:R1:W-:Y:S04]  /*0d00*/  STG.E.64 desc[UR20][R6.64+0x8], R4 ;  /* 0x0000080406007986 */ /* 0x0043e8000c101b14 */
[----:B------:R-:W2:Y:S01]  /*0d10*/  LDG.E.64 R2, desc[UR20][R2.64+0x8] ;  /* 0x0000081402027981 */ /* 0x000ea2000c1e1b00 */
[----:B------:R-:W-:Y:S02]  /*0d20*/  UIADD3 UR10, UP1, UPT, UR22, UR10, URZ ;  /* 0x0000000a160a7290 */ /* 0x000fe4000ff3e0ff */
[----:B0-----:R-:W-:Y:S02]  /*0d30*/  UIADD3 UR12, UP2, UPT, UR18, UR12, URZ ;  /* 0x0000000c120c7290 */ /* 0x001fe4000ff5e0ff */
[----:B------:R-:W-:-:S02]  /*0d40*/  UIADD3.X UR11, UPT, UPT, UR23, UR11, URZ, UP1, !UPT ;  /* 0x0000000b170b7290 */ /* 0x000fc40008ffe4ff */
[----:B------:R-:W-:Y:S01]  /*0d50*/  UIADD3.X UR13, UPT, UPT, UR25, UR13, URZ, UP2, !UPT ;  /* 0x0000000d190d7290 */ /* 0x000fe200097fe4ff */
[----:B------:R-:W-:Y:S01]  /*0d60*/  MOV R8, UR10 ;  /* 0x0000000a00087c02 */ /* 0x000fe20008000f00 */
[----:B------:R-:W-:Y:S02]  /*0d70*/  IMAD.U32 R10, RZ, RZ, UR12 ;  /* 0x0000000cff0a7e24 */ /* 0x000fe4000f8e00ff */
[----:B------:R-:W-:Y:S02]  /*0d80*/  MOV R9, UR11 ;  /* 0x0000000b00097c02 */ /* 0x000fe40008000f00 */
[----:B------:R-:W-:Y:S01]  /*0d90*/  IMAD.U32 R11, RZ, RZ, UR13 ;  /* 0x0000000dff0b7e24 */ /* 0x000fe2000f8e00ff */
[----:B------:R-:W-:Y:S02]  /*0da0*/  UIADD3 UR11, UP1, UPT, UR8, UR5, URZ ;  /* 0x00000005080b7290 */ /* 0x000fe4000ff3e0ff */
[----:B--2---:R0:W-:Y:S04]  /*0db0*/  STG.E.64 desc[UR20][R8.64+0x8], R2 ;  /* 0x0000080208007986 */ /* 0x0041e8000c101b14 */
[----:B-1----:R-:W2:Y:S01]  /*0dc0*/  LDG.E.64 R4, desc[UR20][R10.64+0x8] ;  /* 0x000008140a047981 */ /* 0x002ea2000c1e1b00 */
[----:B------:R-:W-:-:S02]  /*0dd0*/  UIADD3.X UR12, UPT, UPT, URZ, URZ, URZ, UP1, !UPT ;  /* 0x000000ffff0c7290 */ /* 0x000fc40008ffe4ff */
[----:B------:R-:W-:Y:S02]  /*0de0*/  ULEA UR10, UP1, UR11, UR16, 0x3 ;  /* 0x000000100b0a7291 */ /* 0x000fe4000f8218ff */
[----:B------:R-:W-:Y:S02]  /*0df0*/  UIADD3 UR14, UP2, UPT, UR18, UR14, URZ ;  /* 0x0000000e120e7290 */ /* 0x000fe4000ff5e0ff */
[----:B------:R-:W-:Y:S02]  /*0e00*/  ULEA.HI.X UR11, UR11, UR17, UR12, 0x3, UP1 ;  /* 0x000000110b0b7291 */ /* 0x000fe400088f1c0c */
[----:B------:R-:W-:Y:S01]  /*0e10*/  UIADD3.X UR15, UPT, UPT, UR25, UR15, URZ, UP2, !UPT ;  /* 0x0000000f190f7290 */ /* 0x000fe200097fe4ff */
[----:B------:R-:W-:Y:S02]  /*0e20*/  IMAD.U32 R6, RZ, RZ, UR10 ;  /* 0x0000000aff067e24 */ /* 0x000fe4000f8e00ff */
[----:B------:R-:W-:Y:S01]  /*0e30*/  IMAD.U32 R12, RZ, RZ, UR14 ;  /* 0x0000000eff0c7e24 */ /* 0x000fe2000f8e00ff */
[----:B------:R-:W-:-:S02]  /*0e40*/  MOV R7, UR11 ;  /* 0x0000000b00077c02 */ /* 0x000fc40008000f00 */
[----:B------:R-:W-:-:S03]  /*0e50*/  MOV R13, UR15 ;  /* 0x0000000f000d7c02 */ /* 0x000fc60008000f00 */
[----:B--2---:R1:W-:Y:S04]  /*0e60*/  STG.E.64 desc[UR20][R6.64+0x8], R4 ;  /* 0x0000080406007986 */ /* 0x0043e8000c101b14 */
[----:B0-----:R-:W2:Y:S01]  /*0e70*/  LDG.E.64 R2, desc[UR20][R12.64+0x8] ;  /* 0x000008140c027981 */ /* 0x001ea2000c1e1b00 */
[----:B------:R-:W-:Y:S02]  /*0e80*/  UIADD3 UR10, UP1, UPT, UR22, UR10, URZ ;  /* 0x0000000a160a7290 */ /* 0x000fe4000ff3e0ff */
[----:B------:R-:W-:Y:S02]  /*0e90*/  UIADD3 UR5, UPT, UPT, UR5, 0x2, URZ ;  /* 0x0000000205057890 */ /* 0x000fe4000fffe0ff */
[----:B------:R-:W-:Y:S02]  /*0ea0*/  UIADD3.X UR11, UPT, UPT, UR23, UR11, URZ, UP1, !UPT ;  /* 0x0000000b170b7290 */ /* 0x000fe40008ffe4ff */
[----:B------:R-:W-:-:S04]  /*0eb0*/  IMAD.U32 R8, RZ, RZ, UR10 ;  /* 0x0000000aff087e24 */ /* 0x000fc8000f8e00ff */
[----:B------:R-:W-:-:S05]  /*0ec0*/  MOV R9, UR11 ;  /* 0x0000000b00097c02 */ /* 0x000fca0008000f00 */
[----:B--2---:R1:W-:Y:S02]  /*0ed0*/  STG.E.64 desc[UR20][R8.64+0x8], R2 ;  /* 0x0000080208007986 */ /* 0x0043e4000c101b14 */
.L_x_3:
[----:B------:R-:W-:Y:S05]  /*0ee0*/  BRA.U UP0, `(.L_x_2) ;  /* 0x0000000100a07547 */ /* 0x000fea000b800000 */
[----:B------:R-:W2:Y:S01]  /*0ef0*/  LDCU.128 UR12, c[0x0][0x380] ;  /* 0x00007000ff0c77ac */ /* 0x000ea20008000c00 */
[----:B------:R-:W-:Y:S01]  /*0f00*/  UIADD3 UR18, UPT, UPT, UR9, UR5, URZ ;  /* 0x0000000509127290 */ /* 0x000fe2000fffe0ff */
[----:B------:R-:W3:Y:S03]  /*0f10*/  LDCU.64 UR16, c[0x0][0x3a0] ;  /* 0x00007400ff1077ac */ /* 0x000ee60008000a00 */
[----:B--2---:R-:W-:-:S06]  /*0f20*/  UIMAD.WIDE.U32 UR10, UR18, 0x8, UR12 ;  /* 0x00000008120a78a5 */ /* 0x004fcc000f8e000c */
[----:B-1----:R-:W-:Y:S01]  /*0f30*/  IMAD.U32 R2, RZ, RZ, UR10 ;  /* 0x0000000aff027e24 */ /* 0x002fe2000f8e00ff */
[----:B------:R-:W-:-:S06]  /*0f40*/  MOV R3, UR11 ;  /* 0x0000000b00037c02 */ /* 0x000fcc0008000f00 */
[----:B0-----:R-:W2:Y:S01]  /*0f50*/  LDG.E.64 R2, desc[UR20][R2.64] ;  /* 0x0000001402027981 */ /* 0x001ea2000c1e1b00 */
[----:B------:R-:W-:Y:S02]  /*0f60*/  UIADD3 UR9, UPT, UPT, UR9, UR18, URZ ;  /* 0x0000001209097290 */ /* 0x000fe4000fffe0ff */
[----:B------:R-:W-:Y:S02]  /*0f70*/  UIMAD.WIDE.U32 UR10, UR18, 0x8, UR14 ;  /* 0x00000008120a78a5 */ /* 0x000fe4000f8e000e */
[----:B---3--:R-:W-:-:S04]  /*0f80*/  UIMAD.WIDE.U32 UR12, UR9, 0x8, UR16 ;  /* 0x00000008090c78a5 */ /* 0x008fc8000f8e0010 */
[----:B------:R-:W-:Y:S01]  /*0f90*/  IMAD.U32 R4, RZ, RZ, UR10 ;  /* 0x0000000aff047e24 */ /* 0x000fe2000f8e00ff */
[----:B------:R-:W-:Y:S01]  /*0fa0*/  MOV R5, UR11 ;  /* 0x0000000b00057c02 */ /* 0x000fe20008000f00 */
[----:B------:R-:W-:Y:S01]  /*0fb0*/  IMAD.U32 R8, RZ, RZ, UR12 ;  /* 0x0000000cff087e24 */ /* 0x000fe2000f8e00ff */
[----:B------:R-:W-:-:S04]  /*0fc0*/  MOV R9, UR13 ;  /* 0x0000000d00097c02 */ /* 0x000fc80008000f00 */
[----:B------:R-:W0:Y:S01]  /*0fd0*/  LDCU.128 UR12, c[0x0][0x390] ;  /* 0x00007200ff0c77ac */ /* 0x000e220008000c00 */
[----:B--2---:R1:W-:Y:S04]  /*0fe0*/  STG.E.64 desc[UR20][R8.64], R2 ;  /* 0x0000000208007986 */ /* 0x0043e8000c101b14 */
        /* <DEDUP_REMOVED lines=16> */
[----:B------:R-:W-:Y:S01]  /*10f0*/  MOV R3, UR9 ;  /* 0x0000000900037c02 */ /* 0x000fe20008000f00 */
[----:B------:R-:W-:Y:S02]  /*1100*/  UIADD3 UR8, UPT, UPT, UR5, UR24, URZ ;  /* 0x0000001805087290 */ /* 0x000fe4000fffe0ff */
[----:B--2---:R2:W-:Y:S04]  /*1110*/  STG.E.64 desc[UR20][R8.64], R6 ;  /* 0x0000000608007986 */ /* 0x0045e8000c101b14 */
[----:B------:R-:W3:Y:S01]  /*1120*/  LDG.E.64 R2, desc[UR20][R2.64] ;  /* 0x0000001402027981 */ /* 0x000ee2000c1e1b00 */
[----:B------:R-:W-:-:S06]  /*1130*/  UIMAD.WIDE.U32 UR8, UR8, 0x8, UR16 ;  /* 0x00000008080878a5 */ /* 0x000fcc000f8e0010 */
[----:B0-----:R-:W-:Y:S01]  /*1140*/  IMAD.U32 R4, RZ, RZ, UR8 ;  /* 0x00000008ff047e24 */ /* 0x001fe2000f8e00ff */
[----:B------:R-:W-:-:S05]  /*1150*/  MOV R5, UR9 ;  /* 0x0000000900057c02 */ /* 0x000fca0008000f00 */
[----:B---3--:R2:W-:Y:S02]  /*1160*/  STG.E.64 desc[UR20][R4.64], R2 ;  /* 0x0000000204007986 */ /* 0x0085e4000c101b14 */
.L_x_2:
[----:B------:R-:W-:-:S04]  /*1170*/  UIADD3 UR4, UPT, UPT, UR4, 0x1, URZ ;  /* 0x0000000104047890 */ /* 0x000fc8000fffe0ff */
[----:B------:R-:W-:-:S09]  /*1180*/  UISETP.NE.AND UP0, UPT, UR4, UR24, UPT ;  /* 0x000000180400728c */ /* 0x000fd2000bf05270 */
[----:B------:R-:W-:Y:S05]  /*1190*/  BRA.U UP0, `(.L_x_4) ;  /* 0xffffffed00e87547 */ /* 0x000fea000b83ffff */
[----:B0-----:R-:W-:Y:S05]  /*11a0*/  EXIT ;  /* 0x000000000000794d */ /* 0x001fea0003800000 */
.L_x_5:
[----:B------:R-:W-:-:S00]  /*11b0*/  BRA `(.L_x_5) ;  /* 0xfffffffc00fc7947 */ /* 0x000fc0000383ffff */
[----:B------:R-:W-:-:S00]  /*11c0*/  NOP ;  /* 0x0000000000007918 */ /* 0x000fc00000000000 */
        /* <DEDUP_REMOVED lines=11> */
.L_x_14:


//--------------------- .text._Z10mult_smallPdS_S_iiiii --------------------------
	.section	.text._Z10mult_smallPdS_S_iiiii,"ax",@progbits
	.align	128
        .global         _Z10mult_smallPdS_S_iiiii
        .type           _Z10mult_smallPdS_S_iiiii,@function
        .size           _Z10mult_smallPdS_S_iiiii,(.L_x_15 - _Z10mult_smallPdS_S_iiiii)
        .other          _Z10mult_smallPdS_S_iiiii,@"STO_CUDA_ENTRY STV_DEFAULT"
_Z10mult_smallPdS_S_iiiii:
.text._Z10mult_smallPdS_S_iiiii:
[----:B------:R-:W-:Y:S01]  /*0000*/  LDC R1, c[0x0][0x37c] ;  /* 0x0000df00ff017b82 */ /* 0x000fe20000000800 */
[----:B------:R-:W0:Y:S07]  /*0010*/  S2R R0, SR_TID.Y ;  /* 0x0000000000007919 */ /* 0x000e2e0000002200 */
[----:B------:R-:W1:Y:S01]  /*0020*/  S2UR UR4, SR_CTAID.X ;  /* 0x00000000000479c3 */ /* 0x000e620000002500 */
[----:B------:R-:W2:Y:S07]  /*0030*/  S2R R12, SR_TID.X ;  /* 0x00000000000c7919 */ /* 0x000eae0000002100 */
[----:B------:R-:W0:Y:S08]  /*0040*/  S2UR UR6, SR_CTAID.Y ;  /* 0x00000000000679c3 */ /* 0x000e300000002600 */
[----:B------:R-:W0:Y:S01]  /*0050*/  LDC R5, c[0x0][0x364] ;  /* 0x0000d900ff057b82 */ /* 0x000e220000000800 */
[----:B------:R-:W1:Y:S07]  /*0060*/  LDCU UR5, c[0x0][0x360] ;  /* 0x00006c00ff0577ac */ /* 0x000e6e0008000800 */
[----:B------:R-:W3:Y:S01]  /*0070*/  LDC R6, c[0x0][0x3a8] ;  /* 0x0000ea00ff067b82 */ /* 0x000ee20000000800 */
[----:B-1----:R-:W-:Y:S01]  /*0080*/  UIMAD UR4, UR4, UR5, URZ ;  /* 0x00000005040472a4 */ /* 0x002fe2000f8e02ff */
[----:B0-----:R-:W-:-:S05]  /*0090*/  IMAD R5, R5, UR6, R0 ;  /* 0x0000000605057c24 */ /* 0x001fca000f8e0200 */
[----:B--2---:R-:W-:-:S04]  /*00a0*/  IADD3 R4, PT, PT, R12, UR4, RZ ;  /* 0x000000040c047c10 */ /* 0x004fc8000fffe0ff */
[----:B------:R-:W-:-:S04]  /*00b0*/  VIMNMX R3, PT, PT, R5, R4, !PT ;  /* 0x0000000405037248 */ /* 0x000fc80007fe0100 */
[----:B---3--:R-:W-:-:S13]  /*00c0*/  ISETP.GE.AND P0, PT, R3, R6, PT ;  /* 0x000000060300720c */ /* 0x008fda0003f06270 */
[----:B------:R-:W-:Y:S05]  /*00d0*/  @P0 EXIT ;  /* 0x000000000000094d */ /* 0x000fea0003800000 */
[----:B------:R-:W0:Y:S01]  /*00e0*/  LDC.64 R10, c[0x0][0x398] ;  /* 0x0000e600ff0a7b82 */ /* 0x000e220000000a00 */
[C---:B------:R-:W-:Y:S01]  /*00f0*/  ISETP.GE.U32.AND P1, PT, R6.reuse, 0x8, PT ;  /* 0x000000080600780c */ /* 0x040fe20003f26070 */
[----:B------:R-:W1:Y:S01]  /*0100*/  LDCU.64 UR6, c[0x0][0x358] ;  /* 0x00006b00ff0677ac */ /* 0x000e620008000a00 */
[----:B------:R-:W-:Y:S01]  /*0110*/  LOP3.LUT R2, R6, 0x7, RZ, 0xc0, !PT ;  /* 0x0000000706027812 */ /* 0x000fe200078ec0ff */
[----:B------:R-:W-:Y:S01]  /*0120*/  HFMA2 R3, -RZ, RZ, 0, 0 ;  /* 0x00000000ff037431 */ /* 0x000fe200000001ff */
[----:B------:R-:W-:Y:S02]  /*0130*/  CS2R R14, SRZ ;  /* 0x00000000000e7805 */ /* 0x000fe4000001ff00 */
[----:B------:R-:W-:Y:S01]  /*0140*/  ISETP.NE.AND P0, PT, R2, RZ, PT ;  /* 0x000000ff0200720c */ /* 0x000fe20003f05270 */
[----:B------:R-:W2:Y:S01]  /*0150*/  LDC.64 R8, c[0x0][0x3a0] ;  /* 0x0000e800ff087b82 */ /* 0x000ea20000000a00 */
[----:B0-----:R-:W-:Y:S02]  /*0160*/  IADD3 R7, PT, PT, R5, R10, RZ ;  /* 0x0000000a05077210 */ /* 0x001fe40007ffe0ff */
[----:B------:R-:W-:-:S05]  /*0170*/  IADD3 R0, PT, PT, R4, R11, RZ ;  /* 0x0000000b04007210 */ /* 0x000fca0007ffe0ff */
[----:B------:R-:W-:Y:S01]  /*0180*/  IMAD R0, R7, R6, R0 ;  /* 0x0000000607007224 */ /* 0x000fe200078e0200 */
[----:B--2---:R-:W-:Y:S01]  /*0190*/  IADD3 R8, PT, PT, R5, R8, RZ ;  /* 0x0000000805087210 */ /* 0x004fe20007ffe0ff */
[----:B-1----:R-:W-:Y:S06]  /*01a0*/  @!P1 BRA `(.L_x_6) ;  /* 0x0000000000bc9947 */ /* 0x002fec0003800000 */
[--C-:B------:R-:W-:Y:S02]  /*01b0*/  IADD3 R10, PT, PT, R11, UR4, R12.reuse ;  /* 0x000000040b0a7c10 */ /* 0x100fe4000fffe00c */
[----:B------:R-:W-:Y:S02]  /*01c0*/  CS2R R14, SRZ ;  /* 0x00000000000e7805 */ /* 0x000fe4000001ff00 */
[----:B------:R-:W-:Y:S02]  /*01d0*/  IADD3 R27, PT, PT, R9, UR4, R12 ;  /* 0x00000004091b7c10 */ /* 0x000fe4000fffe00c */
[----:B------:R-:W-:Y:S01]  /*01e0*/  LOP3.LUT R3, R6, 0x7ffffff8, RZ, 0xc0, !PT ;  /* 0x7ffffff806037812 */ /* 0x000fe200078ec0ff */
[-C--:B------:R-:W-:Y:S02]  /*01f0*/  IMAD R7, R7, R6.reuse, R10 ;  /* 0x0000000607077224 */ /* 0x080fe400078e020a */
[----:B------:R-:W-:Y:S02]  /*0200*/  IMAD R27, R8, R6, R27 ;  /* 0x00000006081b7224 */ /* 0x000fe400078e021b */
[----:B------:R-:W-:-:S07]  /*0210*/  IMAD.MOV R26, RZ, RZ, -R3 ;  /* 0x000000ffff1a7224 */ /* 0x000fce00078e0a03 */
.L_x_7:
[----:B------:R-:W0:Y:S08]  /*0220*/  LDC.64 R24, c[0x0][0x380] ;  /* 0x0000e000ff187b82 */ /* 0x000e300000000a00 */
[----:B------:R-:W1:Y:S01]  /*0230*/  LDC.64 R20, c[0x0][0x388] ;  /* 0x0000e200ff147b82 */ /* 0x000e620000000a00 */
[----:B0-----:R-:W-:-:S05]  /*0240*/  IMAD.WIDE R24, R7, 0x8, R24 ;  /* 0x0000000807187825 */ /* 0x001fca00078e0218 */
[----:B------:R-:W2:Y:S01]  /*0250*/  LDG.E.64 R12, desc[UR6][R24.64] ;  /* 0x00000006180c7981 */ /* 0x000ea2000c1e1b00 */
[----:B-1----:R-:W-:-:S03]  /*0260*/  IMAD.WIDE R20, R27, 0x8, R20 ;  /* 0x000000081b147825 */ /* 0x002fc600078e0214 */
[----:B------:R-:W3:Y:S04]  /*0270*/  LDG.E.64 R10, desc[UR6][R24.64+0x8] ;  /* 0x00000806180a7981 */ /* 0x000ee8000c1e1b00 */
[----:B------:R-:W2:Y:S01]  /*0280*/  LDG.E.64 R18, desc[UR6][R20.64] ;  /* 0x0000000614127981 */ /* 0x000ea2000c1e1b00 */
[----:B------:R-:W-:-:S05]  /*0290*/  IMAD.WIDE R28, R6, 0x8, R20 ;  /* 0x00000008061c7825 */ /* 0x000fca00078e0214 */
[----:B------:R-:W3:Y:S01]  /*02a0*/  LDG.E.64 R16, desc[UR6][R28.64] ;  /* 0x000000061c107981 */ /* 0x000ee2000c1e1b00 */
[----:B------:R-:W-:Y:S01]  /*02b0*/  IMAD.WIDE R22, R6, 0x8, R28 ;  /* 0x0000000806167825 */ /* 0x000fe200078e021c */
[----:B--2---:R-:W-:Y:S02]  /*02c0*/  DFMA R18, R12, R18, R14 ;  /* 0x000000120c12722b */ /* 0x004fe4000000000e */
[----:B------:R-:W2:Y:S04]  /*02d0*/  LDG.E.64 R14, desc[UR6][R24.64+0x10] ;  /* 0x00001006180e7981 */ /* 0x000ea8000c1e1b00 */
[----:B------:R0:W2:Y:S02]  /*02e0*/  LDG.E.64 R12, desc[UR6][R22.64] ;  /* 0x00000006160c7981 */ /* 0x0000a4000c1e1b00 */
[----:B---3--:R-:W-:-:S02]  /*02f0*/  DFMA R16, R10, R16, R18 ;  /* 0x000000100a10722b */ /* 0x008fc40000000012 */
[----:B------:R-:W3:Y:S01]  /*0300*/  LDG.E.64 R10, desc[UR6][R24.64+0x18] ;  /* 0x00001806180a7981 */ /* 0x000ee2000c1e1b00 */
[----:B0-----:R-:W-:-:S05]  /*0310*/  IMAD.WIDE R22, R6, 0x8, R22 ;  /* 0x0000000806167825 */ /* 0x001fca00078e0216 */
[----:B------:R-:W3:Y:S01]  /*0320*/  LDG.E.64 R18, desc[UR6][R22.64] ;  /* 0x0000000616127981 */ /* 0x000ee2000c1e1b00 */
[C---:B------:R-:W-:Y:S01]  /*0330*/  IMAD.WIDE R20, R6.reuse, 0x8, R22 ;  /* 0x0000000806147825 */ /* 0x040fe200078e0216 */
[----:B--2---:R-:W-:Y:S02]  /*0340*/  DFMA R12, R14, R12, R16 ;  /* 0x0000000c0e0c722b */ /* 0x004fe40000000010 */
[----:B------:R-:W2:Y:S04]  /*0350*/  LDG.E.64 R22, desc[UR6][R24.64+0x38] ;  /* 0x0000380618167981 */ /* 0x000ea8000c1e1b00 */
[----:B------:R-:W4:Y:S04]  /*0360*/  LDG.E.64 R16, desc[UR6][R24.64+0x20] ;  /* 0x0000200618107981 */ /* 0x000f28000c1e1b00 */
[----:B------:R-:W4:Y:S01]  /*0370*/  LDG.E.64 R14, desc[UR6][R20.64] ;  /* 0x00000006140e7981 */ /* 0x000f22000c1e1b00 */
[----:B------:R-:W-:Y:S01]  /*0380*/  IMAD.WIDE R28, R6, 0x8, R20 ;  /* 0x00000008061c7825 */ /* 0x000fe200078e0214 */
[----:B---3--:R-:W-:-:S02]  /*0390*/  DFMA R18, R10, R18, R12 ;  /* 0x000000120a12722b */ /* 0x008fc4000000000c */
[----:B------:R-:W3:Y:S04]  /*03a0*/  LDG.E.64 R10, desc[UR6][R24.64+0x28] ;  /* 0x00002806180a7981 */ /* 0x000ee8000c1e1b00 */
[----:B------:R0:W3:Y:S02]  /*03b0*/  LDG.E.64 R12, desc[UR6][R28.64] ;  /* 0x000000061c0c7981 */ /* 0x0000e4000c1e1b00 */
[----:B0-----:R-:W-:-:S04]  /*03c0*/  IMAD.WIDE R28, R6, 0x8, R28 ;  /* 0x00000008061c7825 */ /* 0x001fc800078e021c */
[----:B------:R-:W-:-:S06]  /*03d0*/  IMAD.WIDE R20, R6, 0x8, R28 ;  /* 0x0000000806147825 */ /* 0x000fcc00078e021c */
[----:B------:R-:W2:Y:S01]  /*03e0*/  LDG.E.64 R20, desc[UR6][R20.64] ;  /* 0x0000000614147981 */ /* 0x000ea2000c1e1b00 */
[----:B----4-:R-:W-:-:S03]  /*03f0*/  DFMA R14, R16, R14, R18 ;  /* 0x0000000e100e722b */ /* 0x010fc60000000012 */
[----:B------:R-:W4:Y:S04]  /*0400*/  LDG.E.64 R16, desc[UR6][R24.64+0x30] ;  /* 0x0000300618107981 */ /* 0x000f28000c1e1b00 */
[----:B------:R-:W4:Y:S01]  /*0410*/  LDG.E.64 R18, desc[UR6][R28.64] ;  /* 0x000000061c127981 */ /* 0x000f22000c1e1b00 */
[----:B------:R-:W-:Y:S01]  /*0420*/  IADD3 R26, PT, PT, R26, 0x8, RZ ;  /* 0x000000081a1a7810 */ /* 0x000fe20007ffe0ff */
[----:B---3--:R-:W-:-:S03]  /*0430*/  DFMA R10, R10, R12, R14 ;  /* 0x0000000c0a0a722b */ /* 0x008fc6000000000e */
[----:B------:R-:W-:Y:S02]  /*0440*/  ISETP.NE.AND P1, PT, R26, RZ, PT ;  /* 0x000000ff1a00720c */ /* 0x000fe40003f25270 */
[----:B------:R-:W-:Y:S02]  /*0450*/  IADD3 R7, PT, PT, R7, 0x8, RZ ;  /* 0x0000000807077810 */ /* 0x000fe40007ffe0ff */
[----:B------:R-:W-:Y:S01]  /*0460*/  LEA R27, R6, R27, 0x3 ;  /* 0x0000001b061b7211 */ /* 0x000fe200078e18ff */
[----:B----4-:R-:W-:-:S08]  /*0470*/  DFMA R10, R16, R18, R10 ;  /* 0x00000012100a722b */ /* 0x010fd0000000000a */
[----:B--2---:R-:W-:Y:S01]  /*0480*/  DFMA R14, R22, R20, R10 ;  /* 0x00000014160e722b */ /* 0x004fe2000000000a */
[----:B------:R-:W-:Y:S10]  /*0490*/  @P1 BRA `(.L_x_7) ;  /* 0xfffffffc00601947 */ /* 0x000ff4000383ffff */
.L_x_6:
[----:B------:R-:W-:Y:S01]  /*04a0*/  IMAD.IADD R9, R4, 0x1, R9 ;  /* 0x0000000104097824 */ /* 0x000fe200078e0209 */
[----:B------:R-:W-:Y:S06]  /*04b0*/  @!P0 BRA `(.L_x_8) ;  /* 0x0000000000e08947 */ /* 0x000fec0003800000 */
[----:B------:R-:W-:Y:S02]  /*04c0*/  ISETP.GE.U32.AND P0, PT, R2, 0x4, PT ;  /* 0x000000040200780c */ /* 0x000fe40003f06070 */
[----:B------:R-:W-:-:S04]  /*04d0*/  LOP3.LUT R7, R6, 0x3, RZ, 0xc0, !PT ;  /* 0x0000000306077812 */ /* 0x000fc800078ec0ff */
[----:B------:R-:W-:-:S07]  /*04e0*/  ISETP.NE.AND P1, PT, R7, RZ, PT ;  /* 0x000000ff0700720c */ /* 0x000fce0003f25270 */
[----:B------:R-:W-:Y:S06]  /*04f0*/  @!P0 BRA `(.L_x_9) ;  /* 0x00000000005c8947 */ /* 0x000fec0003800000 */
[----:B------:R-:W0:Y:S01]  /*0500*/  LDC.64 R28, c[0x0][0x380] ;  /* 0x0000e000ff1c7b82 */ /* 0x000e220000000a00 */
[-C--:B------:R-:W-:Y:S02]  /*0510*/  IADD3 R2, PT, PT, R8, R3.reuse, RZ ;  /* 0x0000000308027210 */ /* 0x080fe40007ffe0ff */
[----:B------:R-:W-:-:S03]  /*0520*/  IADD3 R13, PT, PT, R0, R3, RZ ;  /* 0x00000003000d7210 */ /* 0x000fc60007ffe0ff */
[----:B------:R-:W-:Y:S02]  /*0530*/  IMAD R17, R2, R6, R9 ;  /* 0x0000000602117224 */ /* 0x000fe400078e0209 */
[----:B------:R-:W1:Y:S01]  /*0540*/  LDC.64 R10, c[0x0][0x388] ;  /* 0x0000e200ff0a7b82 */ /* 0x000e620000000a00 */
[----:B0-----:R-:W-:-:S05]  /*0550*/  IMAD.WIDE R28, R13, 0x8, R28 ;  /* 0x000000080d1c7825 */ /* 0x001fca00078e021c */
[----:B------:R-:W2:Y:S01]  /*0560*/  LDG.E.64 R26, desc[UR6][R28.64] ;  /* 0x000000061c1a7981 */ /* 0x000ea2000c1e1b00 */
[----:B-1----:R-:W-:-:S05]  /*0570*/  IMAD.WIDE R12, R17, 0x8, R10 ;  /* 0x00000008110c7825 */ /* 0x002fca00078e020a */
[----:B------:R-:W2:Y:S01]  /*0580*/  LDG.E.64 R10, desc[UR6][R12.64] ;  /* 0x000000060c0a7981 */ /* 0x000ea2000c1e1b00 */
[----:B------:R-:W-:-:S05]  /*0590*/  IMAD.WIDE R18, R6, 0x8, R12 ;  /* 0x0000000806127825 */ /* 0x000fca00078e020c */
[----:B------:R-:W3:Y:S01]  /*05a0*/  LDG.E.64 R16, desc[UR6][R18.64] ;  /* 0x0000000612107981 */ /* 0x000ee2000c1e1b00 */
[----:B------:R-:W-:-:S03]  /*05b0*/  IMAD.WIDE R22, R6, 0x8, R18 ;  /* 0x0000000806167825 */ /* 0x000fc600078e0212 */
[----:B------:R-:W3:Y:S04]  /*05c0*/  LDG.E.64 R12, desc[UR6][R28.64+0x8] ;  /* 0x000008061c0c7981 */ /* 0x000ee8000c1e1b00 */
[----:B------:R-:W4:Y:S01]  /*05d0*/  LDG.E.64 R20, desc[UR6][R22.64] ;  /* 0x0000000616147981 */ /* 0x000f22000c1e1b00 */
[----:B------:R-:W-:-:S03]  /*05e0*/  IMAD.WIDE R24, R6, 0x8, R22 ;  /* 0x0000000806187825 */ /* 0x000fc600078e0216 */
[----:B------:R-:W4:Y:S04]  /*05f0*/  LDG.E.64 R18, desc[UR6][R28.64+0x10] ;  /* 0x000010061c127981 */ /* 0x000f28000c1e1b00 */
[----:B------:R-:W5:Y:S04]  /*0600*/  LDG.E.64 R24, desc[UR6][R24.64] ;  /* 0x0000000618187981 */ /* 0x000f68000c1e1b00 */
[----:B------:R-:W5:Y:S01]  /*0610*/  LDG.E.64 R22, desc[UR6][R28.64+0x18] ;  /* 0x000018061c167981 */ /* 0x000f62000c1e1b00 */
[----:B------:R-:W-:Y:S01]  /*0620*/  IADD3 R3, PT, PT, R3, 0x4, RZ ;  /* 0x0000000403037810 */ /* 0x000fe20007ffe0ff */
[----:B--2---:R-:W-:-:S08]  /*0630*/  DFMA R10, R26, R10, R14 ;  /* 0x0000000a1a0a722b */ /* 0x004fd0000000000e */
[----:B---3--:R-:W-:-:S08]  /*0640*/  DFMA R10, R12, R16, R10 ;  /* 0x000000100c0a722b */ /* 0x008fd0000000000a */
[----:B----4-:R-:W-:-:S08]  /*0650*/  DFMA R10, R18, R20, R10 ;  /* 0x00000014120a722b */ /* 0x010fd0000000000a */
[----:B-----5:R-:W-:-:S11]  /*0660*/  DFMA R14, R22, R24, R10 ;  /* 0x00000018160e722b */ /* 0x020fd6000000000a */
.L_x_9:
[----:B------:R-:W-:Y:S05]  /*0670*/  @!P1 BRA `(.L_x_8) ;  /* 0x0000000000709947 */ /* 0x000fea0003800000 */
[----:B------:R-:W0:Y:S01]  /*0680*/  LDC.64 R20, c[0x0][0x380] ;  /* 0x0000e000ff147b82 */ /* 0x000e220000000a00 */
[----:B------:R-:W-:Y:S02]  /*0690*/  ISETP.NE.AND P0, PT, R7, 0x1, PT ;  /* 0x000000010700780c */ /* 0x000fe40003f05270 */
[----:B------:R-:W-:-:S04]  /*06a0*/  LOP3.LUT R7, R6, 0x1, RZ, 0xc0, !PT ;  /* 0x0000000106077812 */ /* 0x000fc800078ec0ff */
[----:B------:R-:W-:Y:S01]  /*06b0*/  ISETP.NE.U32.AND P1, PT, R7, 0x1, PT ;  /* 0x000000010700780c */ /* 0x000fe20003f25070 */
[----:B------:R-:W1:Y:S06]  /*06c0*/  LDC.64 R24, c[0x0][0x388] ;  /* 0x0000e200ff187b82 */ /* 0x000e6c0000000a00 */
[----:B------:R-:W-:Y:S01]  /*06d0*/  @P0 IMAD.IADD R2, R8, 0x1, R3 ;  /* 0x0000000108020824 */ /* 0x000fe200078e0203 */
[----:B------:R-:W-:Y:S01]  /*06e0*/  @P0 IADD3 R7, PT, PT, R0, R3, RZ ;  /* 0x0000000300070210 */ /* 0x000fe20007ffe0ff */
[----:B------:R-:W2:Y:S01]  /*06f0*/  LDC.64 R18, c[0x0][0x380] ;  /* 0x0000e000ff127b82 */ /* 0x000ea20000000a00 */
[----:B------:R-:W-:Y:S01]  /*0700*/  @P0 IADD3 R3, PT, PT, R3, 0x2, RZ ;  /* 0x0000000203030810 */ /* 0x000fe20007ffe0ff */
[----:B------:R-:W-:-:S06]  /*0710*/  @P0 IMAD R13, R2, R6, R9 ;  /* 0x00000006020d0224 */ /* 0x000fcc00078e0209 */
[----:B------:R-:W3:Y:S01]  /*0720*/  LDC.64 R10, c[0x0][0x388] ;  /* 0x0000e200ff0a7b82 */ /* 0x000ee20000000a00 */
[----:B0-----:R-:W-:Y:S01]  /*0730*/  @P0 IMAD.WIDE R20, R7, 0x8, R20 ;  /* 0x0000000807140825 */ /* 0x001fe200078e0214 */
[----:B------:R-:W-:-:S04]  /*0740*/  @!P1 IADD3 R8, PT, PT, R8, R3, RZ ;  /* 0x0000000308089210 */ /* 0x000fc80007ffe0ff */
[----:B------:R-:W4:Y:S01]  /*0750*/  @P0 LDG.E.64 R16, desc[UR6][R20.64] ;  /* 0x0000000614100981 */ /* 0x000f22000c1e1b00 */
[----:B-1----:R-:W-:-:S05]  /*0760*/  @P0 IMAD.WIDE R24, R13, 0x8, R24 ;  /* 0x000000080d180825 */ /* 0x002fca00078e0218 */
[----:B------:R-:W4:Y:S01]  /*0770*/  @P0 LDG.E.64 R12, desc[UR6][R24.64] ;  /* 0x00000006180c0981 */ /* 0x000f22000c1e1b00 */
[----:B------:R-:W-:Y:S01]  /*0780*/  @P0 IMAD.WIDE R22, R6, 0x8, R24 ;  /* 0x0000000806160825 */ /* 0x000fe200078e0218 */
[----:B------:R-:W-:Y:S02]  /*0790*/  @!P1 IADD3 R7, PT, PT, R0, R3, RZ ;  /* 0x0000000300079210 */ /* 0x000fe40007ffe0ff */
[----:B------:R-:W5:Y:S01]  /*07a0*/  @P0 LDG.E.64 R2, desc[UR6][R20.64+0x8] ;  /* 0x0000080614020981 */ /* 0x000f62000c1e1b00 */
[----:B------:R-:W-:-:S03]  /*07b0*/  @!P1 IMAD R27, R8, R6, R9 ;  /* 0x00000006081b9224 */ /* 0x000fc600078e0209 */
[----:B------:R-:W5:Y:S01]  /*07c0*/  @P0 LDG.E.64 R8, desc[UR6][R22.64] ;  /* 0x0000000616080981 */ /* 0x000f62000c1e1b00 */
[----:B--2---:R-:W-:-:S04]  /*07d0*/  @!P1 IMAD.WIDE R18, R7, 0x8, R18 ;  /* 0x0000000807129825 */ /* 0x004fc800078e0212 */
[----:B---3--:R-:W-:Y:S02]  /*07e0*/  @!P1 IMAD.WIDE R10, R27, 0x8, R10 ;  /* 0x000000081b0a9825 */ /* 0x008fe400078e020a */
[----:B------:R-:W2:Y:S04]  /*07f0*/  @!P1 LDG.E.64 R18, desc[UR6][R18.64] ;  /* 0x0000000612129981 */ /* 0x000ea8000c1e1b00 */
[----:B------:R-:W2:Y:S01]  /*0800*/  @!P1 LDG.E.64 R10, desc[UR6][R10.64] ;  /* 0x000000060a0a9981 */ /* 0x000ea2000c1e1b00 */
[----:B----4-:R-:W-:-:S08]  /*0810*/  @P0 DFMA R12, R16, R12, R14 ;  /* 0x0000000c100c022b */ /* 0x010fd0000000000e */
[----:B-----5:R-:W-:-:S08]  /*0820*/  @P0 DFMA R14, R2, R8, R12 ;  /* 0x00000008020e022b */ /* 0x020fd0000000000c */
[----:B--2---:R-:W-:-:S11]  /*0830*/  @!P1 DFMA R14, R18, R10, R14 ;  /* 0x0000000a120e922b */ /* 0x004fd6000000000e */
.L_x_8:
[----:B------:R-:W0:Y:S01]  /*0840*/  LDC.64 R2, c[0x0][0x390] ;  /* 0x0000e400ff027b82 */ /* 0x000e220000000a00 */
[----:B------:R-:W-:-:S04]  /*0850*/  IMAD R5, R5, R6, R4 ;  /* 0x0000000605057224 */ /* 0x000fc800078e0204 */
[----:B0-----:R-:W-:-:S05]  /*0860*/  IMAD.WIDE R2, R5, 0x8, R2 ;  /* 0x0000000805027825 */ /* 0x001fca00078e0202 */
[----:B------:R-:W-:Y:S01]  /*0870*/  STG.E.64 desc[UR6][R2.64], R14 ;  /* 0x0000000e02007986 */ /* 0x000fe2000c101b06 */
[----:B------:R-:W-:Y:S05]  /*0880*/  EXIT ;  /* 0x000000000000794d */ /* 0x000fea0003800000 */
.L_x_10:
        /* <DEDUP_REMOVED lines=15> */
.L_x_15:


//--------------------- .text._Z7gpu_extPdS_S_S_S_S_i --------------------------
	.section	.text._Z7gpu_extPdS_S_S_S_S_i,"ax",@progbits
	.align	128
        .global         _Z7gpu_extPdS_S_S_S_S_i
        .type           _Z7gpu_extPdS_S_S_S_S_i,@function
        .size           _Z7gpu_extPdS_S_S_S_S_i,(.L_x_16 - _Z7gpu_extPdS_S_S_S_S_i)
        .other          _Z7gpu_extPdS_S_S_S_S_i,@"STO_CUDA_ENTRY STV_DEFAULT"
_Z7gpu_extPdS_S_S_S_S_i:
.text._Z7gpu_extPdS_S_S_S_S_i:
[----:B------:R-:W-:Y:S01]  /*0000*/  LDC R1, c[0x0][0x37c] ;  /* 0x0000df00ff017b82 */ /* 0x000fe20000000800 */
[----:B------:R-:W0:Y:S07]  /*0010*/  S2R R3, SR_TID.Y ;  /* 0x0000000000037919 */ /* 0x000e2e0000002200 */
[----:B------:R-:W0:Y:S01]  /*0020*/  LDC R14, c[0x0][0x364] ;  /* 0x0000d900ff0e7b82 */ /* 0x000e220000000800 */
[----:B------:R-:W1:Y:S01]  /*0030*/  LDCU UR6, c[0x0][0x3b0] ;  /* 0x00007600ff0677ac */ /* 0x000e620008000800 */
[----:B------:R-:W2:Y:S06]  /*0040*/  S2R R0, SR_TID.X ;  /* 0x0000000000007919 */ /* 0x000eac0000002100 */
[----:B------:R-:W0:Y:S08]  /*0050*/  S2UR UR4, SR_CTAID.Y ;  /* 0x00000000000479c3 */ /* 0x000e300000002600 */
[----:B------:R-:W2:Y:S08]  /*0060*/  S2UR UR5, SR_CTAID.X ;  /* 0x00000000000579c3 */ /* 0x000eb00000002500 */
[----:B------:R-:W2:Y:S01]  /*0070*/  LDC R15, c[0x0][0x360] ;  /* 0x0000d800ff0f7b82 */ /* 0x000ea20000000800 */
[----:B0-----:R-:W-:-:S02]  /*0080*/  IMAD R14, R14, UR4, R3 ;  /* 0x000000040e0e7c24 */ /* 0x001fc4000f8e0203 */
[----:B--2---:R-:W-:-:S05]  /*0090*/  IMAD R15, R15, UR5, R0 ;  /* 0x000000050f0f7c24 */ /* 0x004fca000f8e0200 */
[----:B------:R-:W-:-:S04]  /*00a0*/  VIMNMX R0, PT, PT, R14, R15, !PT ;  /* 0x0000000f0e007248 */ /* 0x000fc80007fe0100 */
[----:B-1----:R-:W-:-:S13]  /*00b0*/  ISETP.GE.AND P0, PT, R0, UR6, PT ;  /* 0x0000000600007c0c */ /* 0x002fda000bf06270 */
[----:B------:R-:W-:Y:S05]  /*00c0*/  @P0 EXIT ;  /* 0x000000000000094d */ /* 0x000fea0003800000 */
[----:B------:R-:W0:Y:S01]  /*00d0*/  LDC.64 R4, c[0x0][0x380] ;  /* 0x0000e000ff047b82 */ /* 0x000e220000000a00 */
[----:B------:R-:W1:Y:S01]  /*00e0*/  LDCU.64 UR4, c[0x0][0x358] ;  /* 0x00006b00ff0477ac */ /* 0x000e620008000a00 */
[----:B------:R-:W-:-:S06]  /*00f0*/  IMAD R0, R14, UR6, R15 ;  /* 0x000000060e007c24 */ /* 0x000fcc000f8e020f */
[----:B------:R-:W2:Y:S08]  /*0100*/  LDC.64 R8, c[0x0][0x390] ;  /* 0x0000e400ff087b82 */ /* 0x000eb00000000a00 */
[----:B------:R-:W3:Y:S01]  /*0110*/  LDC.64 R2, c[0x0][0x388] ;  /* 0x0000e200ff027b82 */ /* 0x000ee20000000a00 */
[----:B0-----:R-:W-:-:S07]  /*0120*/  IMAD.WIDE R6, R0, 0x8, R4 ;  /* 0x0000000800067825 */ /* 0x001fce00078e0204 */
[----:B------:R-:W0:Y:S01]  /*0130*/  LDC.64 R12, c[0x0][0x398] ;  /* 0x0000e600ff0c7b82 */ /* 0x000e220000000a00 */
[----:B-1----:R-:W4:Y:S01]  /*0140*/  LDG.E.64 R6, desc[UR4][R6.64] ;  /* 0x0000000406067981 */ /* 0x002f22000c1e1b00 */
[----:B--2---:R-:W-:-:S04]  /*0150*/  IMAD.WIDE R8, R0, 0x8, R8 ;  /* 0x0000000800087825 */ /* 0x004fc800078e0208 */
[----:B---3--:R-:W-:Y:S01]  /*0160*/  IMAD.WIDE R10, R0, 0x8, R2 ;  /* 0x00000008000a7825 */ /* 0x008fe200078e0202 */
[----:B------:R-:W-:Y:S01]  /*0170*/  IADD3 R14, PT, PT, R14, UR6, RZ ;  /* 0x000000060e0e7c10 */ /* 0x000fe2000fffe0ff */
[----:B----4-:R1:W-:Y:S04]  /*0180*/  STG.E.64 desc[UR4][R8.64], R6 ;  /* 0x0000000608007986 */ /* 0x0103e8000c101b04 */
[----:B------:R-:W2:Y:S01]  /*0190*/  LDG.E.64 R10, desc[UR4][R10.64] ;  /* 0x000000040a0a7981 */ /* 0x000ea2000c1e1b00 */
[----:B------:R-:W-:Y:S02]  /*01a0*/  IMAD R17, R14, UR6, R15 ;  /* 0x000000060e117c24 */ /* 0x000fe4000f8e020f */
[----:B0-----:R-:W-:Y:S01]  /*01b0*/  IMAD.WIDE R12, R0, 0x8, R12 ;  /* 0x00000008000c7825 */ /* 0x001fe200078e020c */
[----:B------:R-:W0:Y:S03]  /*01c0*/  LDC.64 R14, c[0x0][0x3a0] ;  /* 0x0000e800ff0e7b82 */ /* 0x000e260000000a00 */
[----:B------:R-:W-:-:S05]  /*01d0*/  IMAD.WIDE R4, R17, 0x8, R4 ;  /* 0x0000000811047825 */ /* 0x000fca00078e0204 */
[----:B-1----:R-:W1:Y:S01]  /*01e0*/  LDC.64 R6, c[0x0][0x3a8] ;  /* 0x0000ea00ff067b82 */ /* 0x002e620000000a00 */
[----:B--2---:R-:W-:Y:S04]  /*01f0*/  STG.E.64 desc[UR4][R12.64], R10 ;  /* 0x0000000a0c007986 */ /* 0x004fe8000c101b04 */
[----:B------:R-:W2:Y:S01]  /*0200*/  LDG.E.64 R4, desc[UR4][R4.64] ;  /* 0x0000000404047981 */ /* 0x000ea2000c1e1b00 */
[----:B0-----:R-:W-:-:S04]  /*0210*/  IMAD.WIDE R14, R0, 0x8, R14 ;  /* 0x00000008000e7825 */ /* 0x001fc800078e020e */
[----:B------:R-:W-:Y:S01]  /*0220*/  IMAD.WIDE R2, R17, 0x8, R2 ;  /* 0x0000000811027825 */ /* 0x000fe200078e0202 */
[----:B--2---:R-:W-:Y:S05]  /*0230*/  STG.E.64 desc[UR4][R14.64], R4 ;  /* 0x000000040e007986 */ /* 0x004fea000c101b04 */
[----:B------:R-:W2:Y:S01]  /*0240*/  LDG.E.64 R2, desc[UR4][R2.64] ;  /* 0x0000000402027981 */ /* 0x000ea2000c1e1b00 */
[----:B-1----:R-:W-:-:S05]  /*0250*/  IMAD.WIDE R6, R0, 0x8, R6 ;  /* 0x0000000800067825 */ /* 0x002fca00078e0206 */
[----:B--2---:R-:W-:Y:S01]  /*0260*/  STG.E.64 desc[UR4][R6.64], R2 ;  /* 0x0000000206007986 */ /* 0x004fe2000c101b04 */
[----:B------:R-:W-:Y:S05]  /*0270*/  EXIT ;  /* 0x000000000000794d */ /* 0x000fea0003800000 */
.L_x_11:
        /* <DEDUP_REMOVED lines=16> */
.L_x_16:


//--------------------- .text._Z7gpu_subPdS_S_iiiii --------------------------
	.section	.text._Z7gpu_subPdS_S_iiiii,"ax",@progbits
	.align	128
        .global         _Z7gpu_subPdS_S_iiiii
        .type           _Z7gpu_subPdS_S_iiiii,@function
        .size           _Z7gpu_subPdS_S_iiiii,(.L_x_17 - _Z7gpu_subPdS_S_iiiii)
        .other          _Z7gpu_subPdS_S_iiiii,@"STO_CUDA_ENTRY STV_DEFAULT"
_Z7gpu_subPdS_S_iiiii:
.text._Z7gpu_subPdS_S_iiiii:
        /* <DEDUP_REMOVED lines=13> */
[----:B------:R-:W0:Y:S01]  /*00d0*/  LDCU.64 UR8, c[0x0][0x398] ;  /* 0x00007300ff0877ac */ /* 0x000e220008000a00 */
[----:B------:R-:W1:Y:S01]  /*00e0*/  LDC.64 R2, c[0x0][0x380] ;  /* 0x0000e000ff027b82 */ /* 0x000e620000000a00 */
[----:B------:R-:W2:Y:S01]  /*00f0*/  LDCU.64 UR10, c[0x0][0x3a0] ;  /* 0x00007400ff0a77ac */ /* 0x000ea20008000a00 */
[----:B------:R-:W3:Y:S06]  /*0100*/  LDCU.64 UR4, c[0x0][0x358] ;  /* 0x00006b00ff0477ac */ /* 0x000eec0008000a00 */
[----:B------:R-:W4:Y:S01]  /*0110*/  LDC.64 R4, c[0x0][0x388] ;  /* 0x0000e200ff047b82 */ /* 0x000f220000000a00 */
[----:B0-----:R-:W-:-:S02]  /*0120*/  IADD3 R6, PT, PT, R0, UR8, RZ ;  /* 0x0000000800067c10 */ /* 0x001fc4000fffe0ff */
[C---:B------:R-:W-:Y:S02]  /*0130*/  IADD3 R9, PT, PT, R7.reuse, UR9, RZ ;  /* 0x0000000907097c10 */ /* 0x040fe4000fffe0ff */
[----:B--2---:R-:W-:Y:S02]  /*0140*/  IADD3 R8, PT, PT, R0, UR10, RZ ;  /* 0x0000000a00087c10 */ /* 0x004fe4000fffe0ff */
[----:B------:R-:W-:Y:S01]  /*0150*/  IADD3 R11, PT, PT, R7, UR11, RZ ;  /* 0x0000000b070b7c10 */ /* 0x000fe2000fffe0ff */
[----:B------:R-:W-:-:S04]  /*0160*/  IMAD R9, R6, UR6, R9 ;  /* 0x0000000606097c24 */ /* 0x000fc8000f8e0209 */
[----:B------:R-:W-:Y:S02]  /*0170*/  IMAD R11, R8, UR6, R11 ;  /* 0x00000006080b7c24 */ /* 0x000fe4000f8e020b */
[----:B-1----:R-:W-:Y:S02]  /*0180*/  IMAD.WIDE R2, R9, 0x8, R2 ;  /* 0x0000000809027825 */ /* 0x002fe400078e0202 */
[----:B------:R-:W0:Y:S02]  /*0190*/  LDC.64 R8, c[0x0][0x390] ;  /* 0x0000e400ff087b82 */ /* 0x000e240000000a00 */
[----:B----4-:R-:W-:Y:S02]  /*01a0*/  IMAD.WIDE R4, R11, 0x8, R4 ;  /* 0x000000080b047825 */ /* 0x010fe400078e0204 */
[----:B---3--:R-:W2:Y:S04]  /*01b0*/  LDG.E.64 R2, desc[UR4][R2.64] ;  /* 0x0000000402027981 */ /* 0x008ea8000c1e1b00 */
[----:B------:R-:W2:Y:S01]  /*01c0*/  LDG.E.64 R4, desc[UR4][R4.64] ;  /* 0x0000000404047981 */ /* 0x000ea2000c1e1b00 */
[----:B------:R-:W-:-:S04]  /*01d0*/  IMAD R11, R0, UR6, R7 ;  /* 0x00000006000b7c24 */ /* 0x000fc8000f8e0207 */
[----:B0-----:R-:W-:Y:S01]  /*01e0*/  IMAD.WIDE R8, R11, 0x8, R8 ;  /* 0x000000080b087825 */ /* 0x001fe200078e0208 */
[----:B--2---:R-:W-:-:S07]  /*01f0*/  DADD R6, R2, -R4 ;  /* 0x0000000002067229 */ /* 0x004fce0000000804 */
[----:B------:R-:W-:Y:S01]  /*0200*/  STG.E.64 desc[UR4][R8.64], R6 ;  /* 0x0000000608007986 */ /* 0x000fe2000c101b04 */
[----:B------:R-:W-:Y:S05]  /*0210*/  EXIT ;  /* 0x000000000000794d */ /* 0x000fea0003800000 */
.L_x_12:
        /* <DEDUP_REMOVED lines=14> */
.L_x_17:


//--------------------- .text._Z7gpu_addPdS_S_iiiii --------------------------
	.section	.text._Z7gpu_addPdS_S_iiiii,"ax",@progbits
	.align	128
        .global         _Z7gpu_addPdS_S_iiiii
        .type           _Z7gpu_addPdS_S_iiiii,@function
        .size           _Z7gpu_addPdS_S_iiiii,(.L_x_18 - _Z7gpu_addPdS_S_iiiii)
        .other          _Z7gpu_addPdS_S_iiiii,@"STO_CUDA_ENTRY STV_DEFAULT"
_Z7gpu_addPdS_S_iiiii:
.text._Z7gpu_addPdS_S_iiiii:
        /* <DEDUP_REMOVED lines=31> */
[----:B--2---:R-:W-:-:S07]  /*01f0*/  DADD R6, R2, R4 ;  /* 0x0000000002067229 */ /* 0x004fce0000000004 */
[----:B------:R-:W-:Y:S01]  /*0200*/  STG.E.64 desc[UR4][R8.64], R6 ;  /* 0x0000000608007986 */ /* 0x000fe2000c101b04 */
[----:B------:R-:W-:Y:S05]  /*0210*/  EXIT ;  /* 0x000000000000794d */ /* 0x000fea0003800000 */
.L_x_13:
        /* <DEDUP_REMOVED lines=14> */
.L_x_18:


//--------------------- .nv.shared.reserved.0     --------------------------
	.section	.nv.shared.reserved.0,"aw",@nobits
	.weak		__nv_reservedSMEM_offset_0_alias
	.size		__nv_reservedSMEM_offset_0_alias, 0, 64
	.other		__nv_reservedSMEM_offset_0_alias,@"STO_CUDA_RESERVED_SHARED STV_DEFAULT"
__nv_reservedSMEM_offset_0_alias:
	.zero		0
	.zero		64


//--------------------- .nv.constant0._Z9gpu_synthPdS_S_S_S_i --------------------------
	.section	.nv.constant0._Z9gpu_synthPdS_S_S_S_i,"a",@progbits
	.sectionflags	@""
	.align	4
.nv.constant0._Z9gpu_synthPdS_S_S_S_i:
	.zero		940


//--------------------- .nv.constant0._Z10mult_smallPdS_S_iiiii --------------------------
	.section	.nv.constant0._Z10mult_smallPdS_S_iiiii,"a",@progbits
	.sectionflags	@""
	.align	4
.nv.constant0._Z10mult_smallPdS_S_iiiii:
	.zero		940


//--------------------- .nv.constant0._Z7gpu_extPdS_S_S_S_S_i --------------------------
	.section	.nv.constant0._Z7gpu_extPdS_S_S_S_S_i,"a",@progbits
	.sectionflags	@""
	.align	4
.nv.constant0._Z7gpu_extPdS_S_S_S_S_i:
	.zero		948


//--------------------- .nv.constant0._Z7gpu_subPdS_S_iiiii --------------------------
	.section	.nv.constant0._Z7gpu_subPdS_S_iiiii,"a",@progbits
	.sectionflags	@""
	.align	4
.nv.constant0._Z7gpu_subPdS_S_iiiii:
	.zero		940


//--------------------- .nv.constant0._Z7gpu_addPdS_S_iiiii --------------------------
	.section	.nv.constant0._Z7gpu_addPdS_S_iiiii,"a",@progbits
	.sectionflags	@""
	.align	4
.nv.constant0._Z7gpu_addPdS_S_iiiii:
	.zero		940


//--------------------- SYMBOLS --------------------------

	.type		.nv.reservedSmem.offset0,@object
	.size		.nv.reservedSmem.offset0,0x4
